//
// Generated by NVIDIA NVVM Compiler
//
// Compiler Build ID: CL-36424714
// Cuda compilation tools, release 13.0, V13.0.88
// Based on NVVM 20.0.0
//

.version 9.0
.target sm_100
.address_size 64

	// .globl	tensor_matmul_bs8
// _ZZ13tensor_matmulILi8EEvPfPKfS2_jjjE4Xsub has been demoted
// _ZZ13tensor_matmulILi8EEvPfPKfS2_jjjE4Ysub has been demoted
// _ZZ13tensor_matmulILi16EEvPfPKfS2_jjjE4Xsub has been demoted
// _ZZ13tensor_matmulILi16EEvPfPKfS2_jjjE4Ysub has been demoted
// _ZZ13tensor_matmulILi32EEvPfPKfS2_jjjE4Xsub has been demoted
// _ZZ13tensor_matmulILi32EEvPfPKfS2_jjjE4Ysub has been demoted

.visible .entry tensor_matmul_bs8(
	.param .u64 .ptr .align 1 tensor_matmul_bs8_param_0,
	.param .u64 .ptr .align 1 tensor_matmul_bs8_param_1,
	.param .u64 .ptr .align 1 tensor_matmul_bs8_param_2,
	.param .u32 tensor_matmul_bs8_param_3,
	.param .u32 tensor_matmul_bs8_param_4,
	.param .u32 tensor_matmul_bs8_param_5
)
{
	.reg .pred 	%p<25>;
	.reg .b32 	%r<70>;
	.reg .b32 	%f<108>;
	.reg .b64 	%rd<39>;
	// demoted variable
	.shared .align 4 .b8 _ZZ13tensor_matmulILi8EEvPfPKfS2_jjjE4Xsub[256];
	// demoted variable
	.shared .align 4 .b8 _ZZ13tensor_matmulILi8EEvPfPKfS2_jjjE4Ysub[256];
	ld.param.u64 	%rd6, [tensor_matmul_bs8_param_1];
	ld.param.u64 	%rd7, [tensor_matmul_bs8_param_2];
	ld.param.u32 	%r33, [tensor_matmul_bs8_param_3];
	ld.param.u32 	%r34, [tensor_matmul_bs8_param_4];
	ld.param.u32 	%r35, [tensor_matmul_bs8_param_5];
	cvta.to.global.u64 	%rd1, %rd7;
	cvta.to.global.u64 	%rd2, %rd6;
	mov.u32 	%r37, %ctaid.y;
	shl.b32 	%r38, %r37, 3;
	mov.u32 	%r1, %tid.y;
	add.s32 	%r2, %r38, %r1;
	mov.u32 	%r39, %ctaid.x;
	shl.b32 	%r3, %r39, 3;
	mov.u32 	%r4, %tid.x;
	add.s32 	%r5, %r3, %r4;
	mov.u32 	%r40, %ctaid.z;
	mul.lo.s32 	%r41, %r33, %r40;
	mul.lo.s32 	%r42, %r41, %r34;
	mul.lo.s32 	%r43, %r34, %r40;
	mul.lo.s32 	%r44, %r43, %r35;
	mul.lo.s32 	%r6, %r35, %r41;
	cvt.u64.u32 	%rd3, %r42;
	cvt.u64.u32 	%rd4, %r44;
	shl.b32 	%r45, %r1, 5;
	mov.u32 	%r46, _ZZ13tensor_matmulILi8EEvPfPKfS2_jjjE4Xsub;
	add.s32 	%r7, %r46, %r45;
	shl.b32 	%r47, %r4, 2;
	add.s32 	%r8, %r7, %r47;
	mul.lo.s32 	%r9, %r34, %r2;
	mov.u32 	%r48, _ZZ13tensor_matmulILi8EEvPfPKfS2_jjjE4Ysub;
	add.s32 	%r11, %r48, %r47;
	add.s32 	%r10, %r11, %r45;
	setp.lt.u32 	%p1, %r34, 8;
	mov.b32 	%r69, 0;
	mov.f32 	%f107, 0f00000000;
	@%p1 bra 	$L__BB0_12;
	shr.u32 	%r49, %r34, 3;
	add.s32 	%r12, %r49, 1;
	and.b32  	%r50, %r12, 1073741822;
	neg.s32 	%r68, %r50;
	add.s32 	%r51, %r1, 8;
	mad.lo.s32 	%r52, %r35, %r51, %r4;
	add.s32 	%r66, %r52, %r3;
	mad.lo.s32 	%r53, %r1, %r35, %r4;
	add.s32 	%r65, %r53, %r3;
	add.s32 	%r63, %r4, %r9;
	mov.f32 	%f107, 0f00000000;
	mov.u32 	%r64, %r4;
	mov.u32 	%r67, %r1;
$L__BB0_2:
	setp.ge.u32 	%p2, %r2, %r33;
	setp.ge.u32 	%p3, %r64, %r34;
	mov.f32 	%f99, 0f00000000;
	or.pred  	%p4, %p2, %p3;
	@%p4 bra 	$L__BB0_4;
	cvt.u64.u32 	%rd8, %r63;
	add.s64 	%rd9, %rd8, %rd3;
	shl.b64 	%rd10, %rd9, 2;
	add.s64 	%rd11, %rd2, %rd10;
	ld.global.f32 	%f99, [%rd11];
$L__BB0_4:
	setp.ge.u32 	%p5, %r5, %r35;
	st.shared.f32 	[%r8], %f99;
	setp.ge.u32 	%p6, %r67, %r34;
	mov.f32 	%f100, 0f00000000;
	or.pred  	%p7, %p5, %p6;
	@%p7 bra 	$L__BB0_6;
	cvt.u64.u32 	%rd12, %r65;
	add.s64 	%rd13, %rd12, %rd4;
	shl.b64 	%rd14, %rd13, 2;
	add.s64 	%rd15, %rd1, %rd14;
	ld.global.f32 	%f100, [%rd15];
$L__BB0_6:
	st.shared.f32 	[%r10], %f100;
	bar.sync 	0;
	ld.shared.f32 	%f26, [%r7];
	ld.shared.f32 	%f27, [%r11];
	fma.rn.f32 	%f28, %f26, %f27, %f107;
	ld.shared.f32 	%f29, [%r7+4];
	ld.shared.f32 	%f30, [%r11+32];
	fma.rn.f32 	%f31, %f29, %f30, %f28;
	ld.shared.f32 	%f32, [%r7+8];
	ld.shared.f32 	%f33, [%r11+64];
	fma.rn.f32 	%f34, %f32, %f33, %f31;
	ld.shared.f32 	%f35, [%r7+12];
	ld.shared.f32 	%f36, [%r11+96];
	fma.rn.f32 	%f37, %f35, %f36, %f34;
	ld.shared.f32 	%f38, [%r7+16];
	ld.shared.f32 	%f39, [%r11+128];
	fma.rn.f32 	%f40, %f38, %f39, %f37;
	ld.shared.f32 	%f41, [%r7+20];
	ld.shared.f32 	%f42, [%r11+160];
	fma.rn.f32 	%f43, %f41, %f42, %f40;
	ld.shared.f32 	%f44, [%r7+24];
	ld.shared.f32 	%f45, [%r11+192];
	fma.rn.f32 	%f46, %f44, %f45, %f43;
	ld.shared.f32 	%f47, [%r7+28];
	ld.shared.f32 	%f48, [%r11+224];
	fma.rn.f32 	%f6, %f47, %f48, %f46;
	bar.sync 	0;
	add.s32 	%r54, %r64, 8;
	setp.ge.u32 	%p9, %r54, %r34;
	mov.f32 	%f101, 0f00000000;
	or.pred  	%p10, %p2, %p9;
	@%p10 bra 	$L__BB0_8;
	add.s32 	%r55, %r63, 8;
	cvt.u64.u32 	%rd16, %r55;
	add.s64 	%rd17, %rd16, %rd3;
	shl.b64 	%rd18, %rd17, 2;
	add.s64 	%rd19, %rd2, %rd18;
	ld.global.f32 	%f101, [%rd19];
$L__BB0_8:
	st.shared.f32 	[%r8], %f101;
	add.s32 	%r56, %r67, 8;
	setp.ge.u32 	%p12, %r56, %r34;
	mov.f32 	%f102, 0f00000000;
	or.pred  	%p13, %p5, %p12;
	@%p13 bra 	$L__BB0_10;
	cvt.u64.u32 	%rd20, %r66;
	add.s64 	%rd21, %rd20, %rd4;
	shl.b64 	%rd22, %rd21, 2;
	add.s64 	%rd23, %rd1, %rd22;
	ld.global.f32 	%f102, [%rd23];
$L__BB0_10:
	st.shared.f32 	[%r10], %f102;
	bar.sync 	0;
	ld.shared.f32 	%f50, [%r7];
	ld.shared.f32 	%f51, [%r11];
	fma.rn.f32 	%f52, %f50, %f51, %f6;
	ld.shared.f32 	%f53, [%r7+4];
	ld.shared.f32 	%f54, [%r11+32];
	fma.rn.f32 	%f55, %f53, %f54, %f52;
	ld.shared.f32 	%f56, [%r7+8];
	ld.shared.f32 	%f57, [%r11+64];
	fma.rn.f32 	%f58, %f56, %f57, %f55;
	ld.shared.f32 	%f59, [%r7+12];
	ld.shared.f32 	%f60, [%r11+96];
	fma.rn.f32 	%f61, %f59, %f60, %f58;
	ld.shared.f32 	%f62, [%r7+16];
	ld.shared.f32 	%f63, [%r11+128];
	fma.rn.f32 	%f64, %f62, %f63, %f61;
	ld.shared.f32 	%f65, [%r7+20];
	ld.shared.f32 	%f66, [%r11+160];
	fma.rn.f32 	%f67, %f65, %f66, %f64;
	ld.shared.f32 	%f68, [%r7+24];
	ld.shared.f32 	%f69, [%r11+192];
	fma.rn.f32 	%f70, %f68, %f69, %f67;
	ld.shared.f32 	%f71, [%r7+28];
	ld.shared.f32 	%f72, [%r11+224];
	fma.rn.f32 	%f107, %f71, %f72, %f70;
	bar.sync 	0;
	add.s32 	%r68, %r68, 2;
	add.s32 	%r67, %r67, 16;
	shl.b32 	%r57, %r35, 4;
	add.s32 	%r66, %r66, %r57;
	add.s32 	%r65, %r65, %r57;
	add.s32 	%r64, %r64, 16;
	add.s32 	%r63, %r63, 16;
	setp.ne.s32 	%p14, %r68, 0;
	@%p14 bra 	$L__BB0_2;
	shl.b32 	%r58, %r12, 3;
	and.b32  	%r69, %r58, -16;
$L__BB0_12:
	and.b32  	%r59, %r34, 8;
	setp.ne.s32 	%p15, %r59, 0;
	@%p15 bra 	$L__BB0_18;
	setp.ge.u32 	%p16, %r2, %r33;
	add.s32 	%r31, %r69, %r4;
	add.s32 	%r32, %r69, %r1;
	setp.ge.u32 	%p17, %r31, %r34;
	mov.f32 	%f105, 0f00000000;
	or.pred  	%p18, %p16, %p17;
	@%p18 bra 	$L__BB0_15;
	mad.lo.s32 	%r60, %r34, %r2, %r31;
	cvt.u64.u32 	%rd24, %r60;
	add.s64 	%rd25, %rd24, %rd3;
	shl.b64 	%rd26, %rd25, 2;
	add.s64 	%rd27, %rd2, %rd26;
	ld.global.f32 	%f105, [%rd27];
$L__BB0_15:
	setp.ge.u32 	%p19, %r5, %r35;
	st.shared.f32 	[%r8], %f105;
	setp.ge.u32 	%p20, %r32, %r34;
	mov.f32 	%f106, 0f00000000;
	or.pred  	%p21, %p19, %p20;
	@%p21 bra 	$L__BB0_17;
	mad.lo.s32 	%r61, %r32, %r35, %r5;
	cvt.u64.u32 	%rd28, %r61;
	add.s64 	%rd29, %rd28, %rd4;
	shl.b64 	%rd30, %rd29, 2;
	add.s64 	%rd31, %rd1, %rd30;
	ld.global.f32 	%f106, [%rd31];
$L__BB0_17:
	st.shared.f32 	[%r10], %f106;
	bar.sync 	0;
	ld.shared.f32 	%f75, [%r7];
	ld.shared.f32 	%f76, [%r11];
	fma.rn.f32 	%f77, %f75, %f76, %f107;
	ld.shared.f32 	%f78, [%r7+4];
	ld.shared.f32 	%f79, [%r11+32];
	fma.rn.f32 	%f80, %f78, %f79, %f77;
	ld.shared.f32 	%f81, [%r7+8];
	ld.shared.f32 	%f82, [%r11+64];
	fma.rn.f32 	%f83, %f81, %f82, %f80;
	ld.shared.f32 	%f84, [%r7+12];
	ld.shared.f32 	%f85, [%r11+96];
	fma.rn.f32 	%f86, %f84, %f85, %f83;
	ld.shared.f32 	%f87, [%r7+16];
	ld.shared.f32 	%f88, [%r11+128];
	fma.rn.f32 	%f89, %f87, %f88, %f86;
	ld.shared.f32 	%f90, [%r7+20];
	ld.shared.f32 	%f91, [%r11+160];
	fma.rn.f32 	%f92, %f90, %f91, %f89;
	ld.shared.f32 	%f93, [%r7+24];
	ld.shared.f32 	%f94, [%r11+192];
	fma.rn.f32 	%f95, %f93, %f94, %f92;
	ld.shared.f32 	%f96, [%r7+28];
	ld.shared.f32 	%f97, [%r11+224];
	fma.rn.f32 	%f107, %f96, %f97, %f95;
	bar.sync 	0;
$L__BB0_18:
	setp.ge.u32 	%p22, %r5, %r35;
	setp.ge.u32 	%p23, %r2, %r33;
	or.pred  	%p24, %p23, %p22;
	@%p24 bra 	$L__BB0_20;
	ld.param.u64 	%rd38, [tensor_matmul_bs8_param_0];
	mad.lo.s32 	%r62, %r35, %r2, %r5;
	cvt.u64.u32 	%rd32, %r62;
	cvt.u64.u32 	%rd33, %r6;
	add.s64 	%rd34, %rd32, %rd33;
	cvta.to.global.u64 	%rd35, %rd38;
	shl.b64 	%rd36, %rd34, 2;
	add.s64 	%rd37, %rd35, %rd36;
	st.global.f32 	[%rd37], %f107;
$L__BB0_20:
	ret;

}
	// .globl	tensor_matmul_bs16
.visible .entry tensor_matmul_bs16(
	.param .u64 .ptr .align 1 tensor_matmul_bs16_param_0,
	.param .u64 .ptr .align 1 tensor_matmul_bs16_param_1,
	.param .u64 .ptr .align 1 tensor_matmul_bs16_param_2,
	.param .u32 tensor_matmul_bs16_param_3,
	.param .u32 tensor_matmul_bs16_param_4,
	.param .u32 tensor_matmul_bs16_param_5
)
{
	.reg .pred 	%p<11>;
	.reg .b32 	%r<48>;
	.reg .b32 	%f<60>;
	.reg .b64 	%rd<22>;
	// demoted variable
	.shared .align 4 .b8 _ZZ13tensor_matmulILi16EEvPfPKfS2_jjjE4Xsub[1024];
	// demoted variable
	.shared .align 4 .b8 _ZZ13tensor_matmulILi16EEvPfPKfS2_jjjE4Ysub[1024];
	ld.param.u64 	%rd5, [tensor_matmul_bs16_param_0];
	ld.param.u64 	%rd6, [tensor_matmul_bs16_param_1];
	ld.param.u64 	%rd7, [tensor_matmul_bs16_param_2];
	ld.param.u32 	%r24, [tensor_matmul_bs16_param_3];
	ld.param.u32 	%r25, [tensor_matmul_bs16_param_4];
	ld.param.u32 	%r26, [tensor_matmul_bs16_param_5];
	cvta.to.global.u64 	%rd1, %rd7;
	cvta.to.global.u64 	%rd2, %rd6;
	mov.u32 	%r27, %ctaid.y;
	shl.b32 	%r28, %r27, 4;
	mov.u32 	%r45, %tid.y;
	add.s32 	%r2, %r28, %r45;
	mov.u32 	%r29, %ctaid.x;
	shl.b32 	%r30, %r29, 4;
	mov.u32 	%r43, %tid.x;
	add.s32 	%r4, %r30, %r43;
	mov.u32 	%r31, %ctaid.z;
	mul.lo.s32 	%r32, %r24, %r31;
	mul.lo.s32 	%r33, %r32, %r25;
	mul.lo.s32 	%r34, %r25, %r31;
	mul.lo.s32 	%r35, %r34, %r26;
	mul.lo.s32 	%r5, %r26, %r32;
	cvt.u64.u32 	%rd3, %r33;
	cvt.u64.u32 	%rd4, %r35;
	shr.u32 	%r36, %r25, 4;
	shl.b32 	%r37, %r45, 6;
	mov.u32 	%r38, _ZZ13tensor_matmulILi16EEvPfPKfS2_jjjE4Xsub;
	add.s32 	%r6, %r38, %r37;
	shl.b32 	%r39, %r43, 2;
	add.s32 	%r7, %r6, %r39;
	mov.u32 	%r40, _ZZ13tensor_matmulILi16EEvPfPKfS2_jjjE4Ysub;
	add.s32 	%r9, %r40, %r39;
	add.s32 	%r8, %r9, %r37;
	neg.s32 	%r47, %r36;
	mad.lo.s32 	%r41, %r45, %r26, %r43;
	add.s32 	%r46, %r41, %r30;
	shl.b32 	%r12, %r26, 4;
	mad.lo.s32 	%r44, %r25, %r2, %r43;
	mov.f32 	%f57, 0f00000000;
$L__BB1_1:
	setp.ge.u32 	%p1, %r2, %r24;
	setp.ge.u32 	%p2, %r43, %r25;
	mov.f32 	%f58, 0f00000000;
	or.pred  	%p3, %p1, %p2;
	@%p3 bra 	$L__BB1_3;
	cvt.u64.u32 	%rd8, %r44;
	add.s64 	%rd9, %rd8, %rd3;
	shl.b64 	%rd10, %rd9, 2;
	add.s64 	%rd11, %rd2, %rd10;
	ld.global.f32 	%f58, [%rd11];
$L__BB1_3:
	setp.ge.u32 	%p4, %r4, %r26;
	st.shared.f32 	[%r7], %f58;
	setp.ge.u32 	%p5, %r45, %r25;
	mov.f32 	%f59, 0f00000000;
	or.pred  	%p6, %p4, %p5;
	@%p6 bra 	$L__BB1_5;
	cvt.u64.u32 	%rd12, %r46;
	add.s64 	%rd13, %rd12, %rd4;
	shl.b64 	%rd14, %rd13, 2;
	add.s64 	%rd15, %rd1, %rd14;
	ld.global.f32 	%f59, [%rd15];
$L__BB1_5:
	st.shared.f32 	[%r8], %f59;
	bar.sync 	0;
	ld.shared.f32 	%f10, [%r6];
	ld.shared.f32 	%f11, [%r9];
	fma.rn.f32 	%f12, %f10, %f11, %f57;
	ld.shared.f32 	%f13, [%r6+4];
	ld.shared.f32 	%f14, [%r9+64];
	fma.rn.f32 	%f15, %f13, %f14, %f12;
	ld.shared.f32 	%f16, [%r6+8];
	ld.shared.f32 	%f17, [%r9+128];
	fma.rn.f32 	%f18, %f16, %f17, %f15;
	ld.shared.f32 	%f19, [%r6+12];
	ld.shared.f32 	%f20, [%r9+192];
	fma.rn.f32 	%f21, %f19, %f20, %f18;
	ld.shared.f32 	%f22, [%r6+16];
	ld.shared.f32 	%f23, [%r9+256];
	fma.rn.f32 	%f24, %f22, %f23, %f21;
	ld.shared.f32 	%f25, [%r6+20];
	ld.shared.f32 	%f26, [%r9+320];
	fma.rn.f32 	%f27, %f25, %f26, %f24;
	ld.shared.f32 	%f28, [%r6+24];
	ld.shared.f32 	%f29, [%r9+384];
	fma.rn.f32 	%f30, %f28, %f29, %f27;
	ld.shared.f32 	%f31, [%r6+28];
	ld.shared.f32 	%f32, [%r9+448];
	fma.rn.f32 	%f33, %f31, %f32, %f30;
	ld.shared.f32 	%f34, [%r6+32];
	ld.shared.f32 	%f35, [%r9+512];
	fma.rn.f32 	%f36, %f34, %f35, %f33;
	ld.shared.f32 	%f37, [%r6+36];
	ld.shared.f32 	%f38, [%r9+576];
	fma.rn.f32 	%f39, %f37, %f38, %f36;
	ld.shared.f32 	%f40, [%r6+40];
	ld.shared.f32 	%f41, [%r9+640];
	fma.rn.f32 	%f42, %f40, %f41, %f39;
	ld.shared.f32 	%f43, [%r6+44];
	ld.shared.f32 	%f44, [%r9+704];
	fma.rn.f32 	%f45, %f43, %f44, %f42;
	ld.shared.f32 	%f46, [%r6+48];
	ld.shared.f32 	%f47, [%r9+768];
	fma.rn.f32 	%f48, %f46, %f47, %f45;
	ld.shared.f32 	%f49, [%r6+52];
	ld.shared.f32 	%f50, [%r9+832];
	fma.rn.f32 	%f51, %f49, %f50, %f48;
	ld.shared.f32 	%f52, [%r6+56];
	ld.shared.f32 	%f53, [%r9+896];
	fma.rn.f32 	%f54, %f52, %f53, %f51;
	ld.shared.f32 	%f55, [%r6+60];
	ld.shared.f32 	%f56, [%r9+960];
	fma.rn.f32 	%f57, %f55, %f56, %f54;
	bar.sync 	0;
	add.s32 	%r47, %r47, 1;
	add.s32 	%r46, %r46, %r12;
	add.s32 	%r45, %r45, 16;
	add.s32 	%r44, %r44, 16;
	add.s32 	%r43, %r43, 16;
	setp.ne.s32 	%p7, %r47, 1;
	@%p7 bra 	$L__BB1_1;
	setp.ge.u32 	%p8, %r4, %r26;
	setp.ge.u32 	%p9, %r2, %r24;
	or.pred  	%p10, %p9, %p8;
	@%p10 bra 	$L__BB1_8;
	mad.lo.s32 	%r42, %r26, %r2, %r4;
	cvt.u64.u32 	%rd16, %r42;
	cvt.u64.u32 	%rd17, %r5;
	add.s64 	%rd18, %rd16, %rd17;
	cvta.to.global.u64 	%rd19, %rd5;
	shl.b64 	%rd20, %rd18, 2;
	add.s64 	%rd21, %rd19, %rd20;
	st.global.f32 	[%rd21], %f57;
$L__BB1_8:
	ret;

}
	// .globl	tensor_matmul_bs32
.visible .entry tensor_matmul_bs32(
	.param .u64 .ptr .align 1 tensor_matmul_bs32_param_0,
	.param .u64 .ptr .align 1 tensor_matmul_bs32_param_1,
	.param .u64 .ptr .align 1 tensor_matmul_bs32_param_2,
	.param .u32 tensor_matmul_bs32_param_3,
	.param .u32 tensor_matmul_bs32_param_4,
	.param .u32 tensor_matmul_bs32_param_5
)
{
	.reg .pred 	%p<11>;
	.reg .b32 	%r<48>;
	.reg .b32 	%f<108>;
	.reg .b64 	%rd<22>;
	// demoted variable
	.shared .align 4 .b8 _ZZ13tensor_matmulILi32EEvPfPKfS2_jjjE4Xsub[4096];
	// demoted variable
	.shared .align 4 .b8 _ZZ13tensor_matmulILi32EEvPfPKfS2_jjjE4Ysub[4096];
	ld.param.u64 	%rd5, [tensor_matmul_bs32_param_0];
	ld.param.u64 	%rd6, [tensor_matmul_bs32_param_1];
	ld.param.u64 	%rd7, [tensor_matmul_bs32_param_2];
	ld.param.u32 	%r24, [tensor_matmul_bs32_param_3];
	ld.param.u32 	%r25, [tensor_matmul_bs32_param_4];
	ld.param.u32 	%r26, [tensor_matmul_bs32_param_5];
	cvta.to.global.u64 	%rd1, %rd7;
	cvta.to.global.u64 	%rd2, %rd6;
	mov.u32 	%r27, %ctaid.y;
	shl.b32 	%r28, %r27, 5;
	mov.u32 	%r45, %tid.y;
	add.s32 	%r2, %r28, %r45;
	mov.u32 	%r29, %ctaid.x;
	shl.b32 	%r30, %r29, 5;
	mov.u32 	%r43, %tid.x;
	add.s32 	%r4, %r30, %r43;
	mov.u32 	%r31, %ctaid.z;
	mul.lo.s32 	%r32, %r24, %r31;
	mul.lo.s32 	%r33, %r32, %r25;
	mul.lo.s32 	%r34, %r25, %r31;
	mul.lo.s32 	%r35, %r34, %r26;
	mul.lo.s32 	%r5, %r26, %r32;
	cvt.u64.u32 	%rd3, %r33;
	cvt.u64.u32 	%rd4, %r35;
	shr.u32 	%r36, %r25, 5;
	shl.b32 	%r37, %r45, 7;
	mov.u32 	%r38, _ZZ13tensor_matmulILi32EEvPfPKfS2_jjjE4Xsub;
	add.s32 	%r6, %r38, %r37;
	shl.b32 	%r39, %r43, 2;
	add.s32 	%r7, %r6, %r39;
	mov.u32 	%r40, _ZZ13tensor_matmulILi32EEvPfPKfS2_jjjE4Ysub;
	add.s32 	%r9, %r40, %r39;
	add.s32 	%r8, %r9, %r37;
	neg.s32 	%r47, %r36;
	mad.lo.s32 	%r41, %r45, %r26, %r43;
	add.s32 	%r46, %r41, %r30;
	shl.b32 	%r12, %r26, 5;
	mad.lo.s32 	%r44, %r25, %r2, %r43;
	mov.f32 	%f105, 0f00000000;
$L__BB2_1:
	setp.ge.u32 	%p1, %r2, %r24;
	setp.ge.u32 	%p2, %r43, %r25;
	mov.f32 	%f106, 0f00000000;
	or.pred  	%p3, %p1, %p2;
	@%p3 bra 	$L__BB2_3;
	cvt.u64.u32 	%rd8, %r44;
	add.s64 	%rd9, %rd8, %rd3;
	shl.b64 	%rd10, %rd9, 2;
	add.s64 	%rd11, %rd2, %rd10;
	ld.global.f32 	%f106, [%rd11];
$L__BB2_3:
	setp.ge.u32 	%p4, %r4, %r26;
	st.shared.f32 	[%r7], %f106;
	setp.ge.u32 	%p5, %r45, %r25;
	mov.f32 	%f107, 0f00000000;
	or.pred  	%p6, %p4, %p5;
	@%p6 bra 	$L__BB2_5;
	cvt.u64.u32 	%rd12, %r46;
	add.s64 	%rd13, %rd12, %rd4;
	shl.b64 	%rd14, %rd13, 2;
	add.s64 	%rd15, %rd1, %rd14;
	ld.global.f32 	%f107, [%rd15];
$L__BB2_5:
	st.shared.f32 	[%r8], %f107;
	bar.sync 	0;
	ld.shared.f32 	%f10, [%r6];
	ld.shared.f32 	%f11, [%r9];
	fma.rn.f32 	%f12, %f10, %f11, %f105;
	ld.shared.f32 	%f13, [%r6+4];
	ld.shared.f32 	%f14, [%r9+128];
	fma.rn.f32 	%f15, %f13, %f14, %f12;
	ld.shared.f32 	%f16, [%r6+8];
	ld.shared.f32 	%f17, [%r9+256];
	fma.rn.f32 	%f18, %f16, %f17, %f15;
	ld.shared.f32 	%f19, [%r6+12];
	ld.shared.f32 	%f20, [%r9+384];
	fma.rn.f32 	%f21, %f19, %f20, %f18;
	ld.shared.f32 	%f22, [%r6+16];
	ld.shared.f32 	%f23, [%r9+512];
	fma.rn.f32 	%f24, %f22, %f23, %f21;
	ld.shared.f32 	%f25, [%r6+20];
	ld.shared.f32 	%f26, [%r9+640];
	fma.rn.f32 	%f27, %f25, %f26, %f24;
	ld.shared.f32 	%f28, [%r6+24];
	ld.shared.f32 	%f29, [%r9+768];
	fma.rn.f32 	%f30, %f28, %f29, %f27;
	ld.shared.f32 	%f31, [%r6+28];
	ld.shared.f32 	%f32, [%r9+896];
	fma.rn.f32 	%f33, %f31, %f32, %f30;
	ld.shared.f32 	%f34, [%r6+32];
	ld.shared.f32 	%f35, [%r9+1024];
	fma.rn.f32 	%f36, %f34, %f35, %f33;
	ld.shared.f32 	%f37, [%r6+36];
	ld.shared.f32 	%f38, [%r9+1152];
	fma.rn.f32 	%f39, %f37, %f38, %f36;
	ld.shared.f32 	%f40, [%r6+40];
	ld.shared.f32 	%f41, [%r9+1280];
	fma.rn.f32 	%f42, %f40, %f41, %f39;
	ld.shared.f32 	%f43, [%r6+44];
	ld.shared.f32 	%f44, [%r9+1408];
	fma.rn.f32 	%f45, %f43, %f44, %f42;
	ld.shared.f32 	%f46, [%r6+48];
	ld.shared.f32 	%f47, [%r9+1536];
	fma.rn.f32 	%f48, %f46, %f47, %f45;
	ld.shared.f32 	%f49, [%r6+52];
	ld.shared.f32 	%f50, [%r9+1664];
	fma.rn.f32 	%f51, %f49, %f50, %f48;
	ld.shared.f32 	%f52, [%r6+56];
	ld.shared.f32 	%f53, [%r9+1792];
	fma.rn.f32 	%f54, %f52, %f53, %f51;
	ld.shared.f32 	%f55, [%r6+60];
	ld.shared.f32 	%f56, [%r9+1920];
	fma.rn.f32 	%f57, %f55, %f56, %f54;
	ld.shared.f32 	%f58, [%r6+64];
	ld.shared.f32 	%f59, [%r9+2048];
	fma.rn.f32 	%f60, %f58, %f59, %f57;
	ld.shared.f32 	%f61, [%r6+68];
	ld.shared.f32 	%f62, [%r9+2176];
	fma.rn.f32 	%f63, %f61, %f62, %f60;
	ld.shared.f32 	%f64, [%r6+72];
	ld.shared.f32 	%f65, [%r9+2304];
	fma.rn.f32 	%f66, %f64, %f65, %f63;
	ld.shared.f32 	%f67, [%r6+76];
	ld.shared.f32 	%f68, [%r9+2432];
	fma.rn.f32 	%f69, %f67, %f68, %f66;
	ld.shared.f32 	%f70, [%r6+80];
	ld.shared.f32 	%f71, [%r9+2560];
	fma.rn.f32 	%f72, %f70, %f71, %f69;
	ld.shared.f32 	%f73, [%r6+84];
	ld.shared.f32 	%f74, [%r9+2688];
	fma.rn.f32 	%f75, %f73, %f74, %f72;
	ld.shared.f32 	%f76, [%r6+88];
	ld.shared.f32 	%f77, [%r9+2816];
	fma.rn.f32 	%f78, %f76, %f77, %f75;
	ld.shared.f32 	%f79, [%r6+92];
	ld.shared.f32 	%f80, [%r9+2944];
	fma.rn.f32 	%f81, %f79, %f80, %f78;
	ld.shared.f32 	%f82, [%r6+96];
	ld.shared.f32 	%f83, [%r9+3072];
	fma.rn.f32 	%f84, %f82, %f83, %f81;
	ld.shared.f32 	%f85, [%r6+100];
	ld.shared.f32 	%f86, [%r9+3200];
	fma.rn.f32 	%f87, %f85, %f86, %f84;
	ld.shared.f32 	%f88, [%r6+104];
	ld.shared.f32 	%f89, [%r9+3328];
	fma.rn.f32 	%f90, %f88, %f89, %f87;
	ld.shared.f32 	%f91, [%r6+108];
	ld.shared.f32 	%f92, [%r9+3456];
	fma.rn.f32 	%f93, %f91, %f92, %f90;
	ld.shared.f32 	%f94, [%r6+112];
	ld.shared.f32 	%f95, [%r9+3584];
	fma.rn.f32 	%f96, %f94, %f95, %f93;
	ld.shared.f32 	%f97, [%r6+116];
	ld.shared.f32 	%f98, [%r9+3712];
	fma.rn.f32 	%f99, %f97, %f98, %f96;
	ld.shared.f32 	%f100, [%r6+120];
	ld.shared.f32 	%f101, [%r9+3840];
	fma.rn.f32 	%f102, %f100, %f101, %f99;
	ld.shared.f32 	%f103, [%r6+124];
	ld.shared.f32 	%f104, [%r9+3968];
	fma.rn.f32 	%f105, %f103, %f104, %f102;
	bar.sync 	0;
	add.s32 	%r47, %r47, 1;
	add.s32 	%r46, %r46, %r12;
	add.s32 	%r45, %r45, 32;
	add.s32 	%r44, %r44, 32;
	add.s32 	%r43, %r43, 32;
	setp.ne.s32 	%p7, %r47, 1;
	@%p7 bra 	$L__BB2_1;
	setp.ge.u32 	%p8, %r4, %r26;
	setp.ge.u32 	%p9, %r2, %r24;
	or.pred  	%p10, %p9, %p8;
	@%p10 bra 	$L__BB2_8;
	mad.lo.s32 	%r42, %r26, %r2, %r4;
	cvt.u64.u32 	%rd16, %r42;
	cvt.u64.u32 	%rd17, %r5;
	add.s64 	%rd18, %rd16, %rd17;
	cvta.to.global.u64 	%rd19, %rd5;
	shl.b64 	%rd20, %rd18, 2;
	add.s64 	%rd21, %rd19, %rd20;
	st.global.f32 	[%rd21], %f105;
$L__BB2_8:
	ret;

}


// ===== COMPILED SASS (sm_100) =====

	.target	sm_100

	.elftype	@"ET_EXEC"


//--------------------- .note.nv.tkinfo           --------------------------
	.section	.note.nv.tkinfo,"",@"SHT_NOTE"
	.sectionflags	@"SHF_NOTE_NV_TKINFO"
	.tkinfo
        /*0018*/ 	.word	0x00000002
        /*0030*/ 	.string	""
        /*0030*/ 	.string	"ptxas"
        /*0030*/ 	.string	"Cuda compilation tools, release 13.0, V13.0.88"
        /*0030*/ 	.string	"Build cuda_13.0.r13.0/compiler.36424714_0"
        /*0030*/ 	.string	"-arch sm_100 -m 64 "



//--------------------- .note.nv.cuinfo           --------------------------
	.section	.note.nv.cuinfo,"",@"SHT_NOTE"
	.sectionflags	@"SHF_NOTE_NV_CUINFO"
        /*0018*/ 	.short	0x0002
        /*001a*/ 	.short	0x0064
        /*001c*/ 	.short	0x0082
	.zero		2


//--------------------- .nv.info                  --------------------------
	.section	.nv.info,"",@"SHT_CUDA_INFO"
	.align	4


	//----- nvinfo : EIATTR_REGCOUNT
	.align		4
        /*0000*/ 	.byte	0x04, 0x2f
        /*0002*/ 	.short	(.L_1 - .L_0)
	.align		4
.L_0:
        /*0004*/ 	.word	index@(tensor_matmul_bs8)
        /*0008*/ 	.word	0x00000020


	//----- nvinfo : EIATTR_FRAME_SIZE
	.align		4
.L_1:
        /*000c*/ 	.byte	0x04, 0x11
        /*000e*/ 	.short	(.L_3 - .L_2)
	.align		4
.L_2:
        /*0010*/ 	.word	index@(tensor_matmul_bs8)
        /*0014*/ 	.word	0x00000000


	//----- nvinfo : EIATTR_REGCOUNT
	.align		4
.L_3:
        /*0018*/ 	.byte	0x04, 0x2f
        /*001a*/ 	.short	(.L_5 - .L_4)
	.align		4
.L_4:
        /*001c*/ 	.word	index@(tensor_matmul_bs16)
        /*0020*/ 	.word	0x00000020


	//----- nvinfo : EIATTR_FRAME_SIZE
	.align		4
.L_5:
        /*0024*/ 	.byte	0x04, 0x11
        /*0026*/ 	.short	(.L_7 - .L_6)
	.align		4
.L_6:
        /*0028*/ 	.word	index@(tensor_matmul_bs16)
        /*002c*/ 	.word	0x00000000


	//----- nvinfo : EIATTR_REGCOUNT
	.align		4
.L_7:
        /*0030*/ 	.byte	0x04, 0x2f
        /*0032*/ 	.short	(.L_9 - .L_8)
	.align		4
.L_8:
        /*0034*/ 	.word	index@(tensor_matmul_bs32)
        /*0038*/ 	.word	0x00000020


	//----- nvinfo : EIATTR_FRAME_SIZE
	.align		4
.L_9:
        /*003c*/ 	.byte	0x04, 0x11
        /*003e*/ 	.short	(.L_11 - .L_10)
	.align		4
.L_10:
        /*0040*/ 	.word	index@(tensor_matmul_bs32)
        /*0044*/ 	.word	0x00000000


	//----- nvinfo : EIATTR_MIN_STACK_SIZE
	.align		4
.L_11:
        /*0048*/ 	.byte	0x04, 0x12
        /*004a*/ 	.short	(.L_13 - .L_12)
	.align		4
.L_12:
        /*004c*/ 	.word	index@(tensor_matmul_bs32)
        /*0050*/ 	.word	0x00000000


	//----- nvinfo : EIATTR_MIN_STACK_SIZE
	.align		4
.L_13:
        /*0054*/ 	.byte	0x04, 0x12
        /*0056*/ 	.short	(.L_15 - .L_14)
	.align		4
.L_14:
        /*0058*/ 	.word	index@(tensor_matmul_bs16)
        /*005c*/ 	.word	0x00000000


	//----- nvinfo : EIATTR_MIN_STACK_SIZE
	.align		4
.L_15:
        /*0060*/ 	.byte	0x04, 0x12
        /*0062*/ 	.short	(.L_17 - .L_16)
	.align		4
.L_16:
        /*0064*/ 	.word	index@(tensor_matmul_bs8)
        /*0068*/ 	.word	0x00000000
.L_17:


//--------------------- .nv.compat                --------------------------
	.section	.nv.compat,"",@"SHT_CUDA_COMPAT_INFO"
	.align	4
        /*0000*/ 	.byte	0x02, 0x09, 0x00, 0x00, 0x02, 0x02, 0x01, 0x00, 0x02, 0x05, 0x05, 0x00, 0x03, 0x07, 0x01, 0x01
        /*0010*/ 	.byte	0x02, 0x03, 0x00, 0x00, 0x02, 0x06, 0x01, 0x00, 0x04, 0x0b, 0x08, 0x00, 0x09, 0x00, 0x00, 0x00
        /*0020*/ 	.byte	0x00, 0x00, 0x00, 0x00


//--------------------- .nv.info.tensor_matmul_bs32 --------------------------
	.section	.nv.info.tensor_matmul_bs32,"",@"SHT_CUDA_INFO"
	.sectionflags	@""
	.align	4


	//----- nvinfo : EIATTR_CUDA_API_VERSION
	.align		4
        /*0000*/ 	.byte	0x04, 0x37
        /*0002*/ 	.short	(.L_19 - .L_18)
.L_18:
        /*0004*/ 	.word	0x00000082


	//----- nvinfo : EIATTR_KPARAM_INFO
	.align		4
.L_19:
        /*0008*/ 	.byte	0x04, 0x17
        /*000a*/ 	.short	(.L_21 - .L_20)
.L_20:
        /*000c*/ 	.word	0x00000000
        /*0010*/ 	.short	0x0005
        /*0012*/ 	.short	0x0020
        /*0014*/ 	.byte	0x00, 0xf0, 0x11, 0x00


	//----- nvinfo : EIATTR_KPARAM_INFO
	.align		4
.L_21:
        /*0018*/ 	.byte	0x04, 0x17
        /*001a*/ 	.short	(.L_23 - .L_22)
.L_22:
        /*001c*/ 	.word	0x00000000
        /*0020*/ 	.short	0x0004
        /*0022*/ 	.short	0x001c
        /*0024*/ 	.byte	0x00, 0xf0, 0x11, 0x00


	//----- nvinfo : EIATTR_KPARAM_INFO
	.align		4
.L_23:
        /*0028*/ 	.byte	0x04, 0x17
        /*002a*/ 	.short	(.L_25 - .L_24)
.L_24:
        /*002c*/ 	.word	0x00000000
        /*0030*/ 	.short	0x0003
        /*0032*/ 	.short	0x0018
        /*0034*/ 	.byte	0x00, 0xf0, 0x11, 0x00


	//----- nvinfo : EIATTR_KPARAM_INFO
	.align		4
.L_25:
        /*0038*/ 	.byte	0x04, 0x17
        /*003a*/ 	.short	(.L_27 - .L_26)
.L_26:
        /*003c*/ 	.word	0x00000000
        /*0040*/ 	.short	0x0002
        /*0042*/ 	.short	0x0010
        /*0044*/ 	.byte	0x00, 0xf5, 0x21, 0x00


	//----- nvinfo : EIATTR_KPARAM_INFO
	.align		4
.L_27:
        /*0048*/ 	.byte	0x04, 0x17
        /*004a*/ 	.short	(.L_29 - .L_28)
.L_28:
        /*004c*/ 	.word	0x00000000
        /*0050*/ 	.short	0x0001
        /*0052*/ 	.short	0x0008
        /*0054*/ 	.byte	0x00, 0xf5, 0x21, 0x00


	//----- nvinfo : EIATTR_KPARAM_INFO
	.align		4
.L_29:
        /*0058*/ 	.byte	0x04, 0x17
        /*005a*/ 	.short	(.L_31 - .L_30)
.L_30:
        /*005c*/ 	.word	0x00000000
        /*0060*/ 	.short	0x0000
        /*0062*/ 	.short	0x0000
        /*0064*/ 	.byte	0x00, 0xf5, 0x21, 0x00


	//----- nvinfo : EIATTR_SPARSE_MMA_MASK
	.align		4
.L_31:
        /*0068*/ 	.byte	0x03, 0x50
        /*006a*/ 	.short	0x0000


	//----- nvinfo : EIATTR_MAXREG_COUNT
	.align		4
        /*006c*/ 	.byte	0x03, 0x1b
        /*006e*/ 	.short	0x00ff


	//----- nvinfo : EIATTR_NUM_BARRIERS
	.align		4
        /*0070*/ 	.byte	0x02, 0x4c
        /*0072*/ 	.byte	0x01
	.zero		1


	//----- nvinfo : EIATTR_MERCURY_ISA_VERSION
	.align		4
        /*0074*/ 	.byte	0x03, 0x5f
        /*0076*/ 	.short	0x0101


	//----- nvinfo : EIATTR_VRC_CTA_INIT_COUNT
	.align		4
        /*0078*/ 	.byte	0x02, 0x4a
	.zero		1
	.zero		1


	//----- nvinfo : EIATTR_EXIT_INSTR_OFFSETS
	.align		4
        /*007c*/ 	.byte	0x04, 0x1c
        /*007e*/ 	.short	(.L_33 - .L_32)


	//   ....[0]....
.L_32:
        /*0080*/ 	.word	0x00000880


	//   ....[1]....
        /*0084*/ 	.word	0x00000900


	//----- nvinfo : EIATTR_CBANK_PARAM_SIZE
	.align		4
.L_33:
        /*0088*/ 	.byte	0x03, 0x19
        /*008a*/ 	.short	0x0024


	//----- nvinfo : EIATTR_PARAM_CBANK
	.align		4
        /*008c*/ 	.byte	0x04, 0x0a
        /*008e*/ 	.short	(.L_35 - .L_34)
	.align		4
.L_34:
        /*0090*/ 	.word	index@(.nv.constant0.tensor_matmul_bs32)
        /*0094*/ 	.short	0x0380
        /*0096*/ 	.short	0x0024


	//----- nvinfo : EIATTR_SW_WAR
	.align		4
.L_35:
        /*0098*/ 	.byte	0x04, 0x36
        /*009a*/ 	.short	(.L_37 - .L_36)
.L_36:
        /*009c*/ 	.word	0x00000008
.L_37:


//--------------------- .nv.info.tensor_matmul_bs16 --------------------------
	.section	.nv.info.tensor_matmul_bs16,"",@"SHT_CUDA_INFO"
	.sectionflags	@""
	.align	4


	//----- nvinfo : EIATTR_CUDA_API_VERSION
	.align		4
        /*0000*/ 	.byte	0x04, 0x37
        /*0002*/ 	.short	(.L_39 - .L_38)
.L_38:
        /*0004*/ 	.word	0x00000082


	//----- nvinfo : EIATTR_KPARAM_INFO
	.align		4
.L_39:
        /*0008*/ 	.byte	0x04, 0x17
        /*000a*/ 	.short	(.L_41 - .L_40)
.L_40:
        /*000c*/ 	.word	0x00000000
        /*0010*/ 	.short	0x0005
        /*0012*/ 	.short	0x0020
        /*0014*/ 	.byte	0x00, 0xf0, 0x11, 0x00


	//----- nvinfo : EIATTR_KPARAM_INFO
	.align		4
.L_41:
        /*0018*/ 	.byte	0x04, 0x17
        /*001a*/ 	.short	(.L_43 - .L_42)
.L_42:
        /*001c*/ 	.word	0x00000000
        /*0020*/ 	.short	0x0004
        /*0022*/ 	.short	0x001c
        /*0024*/ 	.byte	0x00, 0xf0, 0x11, 0x00


	//----- nvinfo : EIATTR_KPARAM_INFO
	.align		4
.L_43:
        /*0028*/ 	.byte	0x04, 0x17
        /*002a*/ 	.short	(.L_45 - .L_44)
.L_44:
        /*002c*/ 	.word	0x00000000
        /*0030*/ 	.short	0x0003
        /*0032*/ 	.short	0x0018
        /*0034*/ 	.byte	0x00, 0xf0, 0x11, 0x00


	//----- nvinfo : EIATTR_KPARAM_INFO
	.align		4
.L_45:
        /*0038*/ 	.byte	0x04, 0x17
        /*003a*/ 	.short	(.L_47 - .L_46)
.L_46:
        /*003c*/ 	.word	0x00000000
        /*0040*/ 	.short	0x0002
        /*0042*/ 	.short	0x0010
        /*0044*/ 	.byte	0x00, 0xf5, 0x21, 0x00


	//----- nvinfo : EIATTR_KPARAM_INFO
	.align		4
.L_47:
        /*0048*/ 	.byte	0x04, 0x17
        /*004a*/ 	.short	(.L_49 - .L_48)
.L_48:
        /*004c*/ 	.word	0x00000000
        /*0050*/ 	.short	0x0001
        /*0052*/ 	.short	0x0008
        /*0054*/ 	.byte	0x00, 0xf5, 0x21, 0x00


	//----- nvinfo : EIATTR_KPARAM_INFO
	.align		4
.L_49:
        /*0058*/ 	.byte	0x04, 0x17
        /*005a*/ 	.short	(.L_51 - .L_50)
.L_50:
        /*005c*/ 	.word	0x00000000
        /*0060*/ 	.short	0x0000
        /*0062*/ 	.short	0x0000
        /*0064*/ 	.byte	0x00, 0xf5, 0x21, 0x00


	//----- nvinfo : EIATTR_SPARSE_MMA_MASK
	.align		4
.L_51:
        /*0068*/ 	.byte	0x03, 0x50
        /*006a*/ 	.short	0x0000


	//----- nvinfo : EIATTR_MAXREG_COUNT
	.align		4
        /*006c*/ 	.byte	0x03, 0x1b
        /*006e*/ 	.short	0x00ff


	//----- nvinfo : EIATTR_NUM_BARRIERS
	.align		4
        /*0070*/ 	.byte	0x02, 0x4c
        /*0072*/ 	.byte	0x01
	.zero		1


	//----- nvinfo : EIATTR_MERCURY_ISA_VERSION
	.align		4
        /*0074*/ 	.byte	0x03, 0x5f
        /*0076*/ 	.short	0x0101


	//----- nvinfo : EIATTR_VRC_CTA_INIT_COUNT
	.align		4
        /*0078*/ 	.byte	0x02, 0x4a
	.zero		1
	.zero		1


	//----- nvinfo : EIATTR_EXIT_INSTR_OFFSETS
	.align		4
        /*007c*/ 	.byte	0x04, 0x1c
        /*007e*/ 	.short	(.L_53 - .L_52)


	//   ....[0]....
.L_52:
        /*0080*/ 	.word	0x00000640


	//   ....[1]....
        /*0084*/ 	.word	0x000006c0


	//----- nvinfo : EIATTR_CBANK_PARAM_SIZE
	.align		4
.L_53:
        /*0088*/ 	.byte	0x03, 0x19
        /*008a*/ 	.short	0x0024


	//----- nvinfo : EIATTR_PARAM_CBANK
	.align		4
        /*008c*/ 	.byte	0x04, 0x0a
        /*008e*/ 	.short	(.L_55 - .L_54)
	.align		4
.L_54:
        /*0090*/ 	.word	index@(.nv.constant0.tensor_matmul_bs16)
        /*0094*/ 	.short	0x0380
        /*0096*/ 	.short	0x0024


	//----- nvinfo : EIATTR_SW_WAR
	.align		4
.L_55:
        /*0098*/ 	.byte	0x04, 0x36
        /*009a*/ 	.short	(.L_57 - .L_56)
.L_56:
        /*009c*/ 	.word	0x00000008
.L_57:


//--------------------- .nv.info.tensor_matmul_bs8 --------------------------
	.section	.nv.info.tensor_matmul_bs8,"",@"SHT_CUDA_INFO"
	.sectionflags	@""
	.align	4


	//----- nvinfo : EIATTR_CUDA_API_VERSION
	.align		4
        /*0000*/ 	.byte	0x04, 0x37
        /*0002*/ 	.short	(.L_59 - .L_58)
.L_58:
        /*0004*/ 	.word	0x00000082


	//----- nvinfo : EIATTR_KPARAM_INFO
	.align		4
.L_59:
        /*0008*/ 	.byte	0x04, 0x17
        /*000a*/ 	.short	(.L_61 - .L_60)
.L_60:
        /*000c*/ 	.word	0x00000000
        /*0010*/ 	.short	0x0005
        /*0012*/ 	.short	0x0020
        /*0014*/ 	.byte	0x00, 0xf0, 0x11, 0x00


	//----- nvinfo : EIATTR_KPARAM_INFO
	.align		4
.L_61:
        /*0018*/ 	.byte	0x04, 0x17
        /*001a*/ 	.short	(.L_63 - .L_62)
.L_62:
        /*001c*/ 	.word	0x00000000
        /*0020*/ 	.short	0x0004
        /*0022*/ 	.short	0x001c
        /*0024*/ 	.byte	0x00, 0xf0, 0x11, 0x00


	//----- nvinfo : EIATTR_KPARAM_INFO
	.align		4
.L_63:
        /*0028*/ 	.byte	0x04, 0x17
        /*002a*/ 	.short	(.L_65 - .L_64)
.L_64:
        /*002c*/ 	.word	0x00000000
        /*0030*/ 	.short	0x0003
        /*0032*/ 	.short	0x0018
        /*0034*/ 	.byte	0x00, 0xf0, 0x11, 0x00


	//----- nvinfo : EIATTR_KPARAM_INFO
	.align		4
.L_65:
        /*0038*/ 	.byte	0x04, 0x17
        /*003a*/ 	.short	(.L_67 - .L_66)
.L_66:
        /*003c*/ 	.word	0x00000000
        /*0040*/ 	.short	0x0002
        /*0042*/ 	.short	0x0010
        /*0044*/ 	.byte	0x00, 0xf5, 0x21, 0x00


	//----- nvinfo : EIATTR_KPARAM_INFO
	.align		4
.L_67:
        /*0048*/ 	.byte	0x04, 0x17
        /*004a*/ 	.short	(.L_69 - .L_68)
.L_68:
        /*004c*/ 	.word	0x00000000
        /*0050*/ 	.short	0x0001
        /*0052*/ 	.short	0x0008
        /*0054*/ 	.byte	0x00, 0xf5, 0x21, 0x00


	//----- nvinfo : EIATTR_KPARAM_INFO
	.align		4
.L_69:
        /*0058*/ 	.byte	0x04, 0x17
        /*005a*/ 	.short	(.L_71 - .L_70)
.L_70:
        /*005c*/ 	.word	0x00000000
        /*0060*/ 	.short	0x0000
        /*0062*/ 	.short	0x0000
        /*0064*/ 	.byte	0x00, 0xf5, 0x21, 0x00


	//----- nvinfo : EIATTR_SPARSE_MMA_MASK
	.align		4
.L_71:
        /*0068*/ 	.byte	0x03, 0x50
        /*006a*/ 	.short	0x0000


	//----- nvinfo : EIATTR_MAXREG_COUNT
	.align		4
        /*006c*/ 	.byte	0x03, 0x1b
        /*006e*/ 	.short	0x00ff


	//----- nvinfo : EIATTR_NUM_BARRIERS
	.align		4
        /*0070*/ 	.byte	0x02, 0x4c
        /*0072*/ 	.byte	0x01
	.zero		1


	//----- nvinfo : EIATTR_MERCURY_ISA_VERSION
	.align		4
        /*0074*/ 	.byte	0x03, 0x5f
        /*0076*/ 	.short	0x0101


	//----- nvinfo : EIATTR_VRC_CTA_INIT_COUNT
	.align		4
        /*0078*/ 	.byte	0x02, 0x4a
	.zero		1
	.zero		1


	//----- nvinfo : EIATTR_EXIT_INSTR_OFFSETS
	.align		4
        /*007c*/ 	.byte	0x04, 0x1c
        /*007e*/ 	.short	(.L_73 - .L_72)


	//   ....[0]....
.L_72:
        /*0080*/ 	.word	0x00000bc0


	//   ....[1]....
        /*0084*/ 	.word	0x00000c40


	//----- nvinfo : EIATTR_CBANK_PARAM_SIZE
	.align		4
.L_73:
        /*0088*/ 	.byte	0x03, 0x19
        /*008a*/ 	.short	0x0024


	//----- nvinfo : EIATTR_PARAM_CBANK
	.align		4
        /*008c*/ 	.byte	0x04, 0x0a
        /*008e*/ 	.short	(.L_75 - .L_74)
	.align		4
.L_74:
        /*0090*/ 	.word	index@(.nv.constant0.tensor_matmul_bs8)
        /*0094*/ 	.short	0x0380
        /*0096*/ 	.short	0x0024


	//----- nvinfo : EIATTR_SW_WAR
	.align		4
.L_75:
        /*0098*/ 	.byte	0x04, 0x36
        /*009a*/ 	.short	(.L_77 - .L_76)
.L_76:
        /*009c*/ 	.word	0x00000008
.L_77:


//--------------------- .nv.callgraph             --------------------------
	.section	.nv.callgraph,"",@"SHT_CUDA_CALLGRAPH"
	.align	4
	.sectionentsize	8
	.align		4
        /*0000*/ 	.word	0x00000000
	.align		4
        /*0004*/ 	.word	0xffffffff
	.align		4
        /*0008*/ 	.word	0x00000000
	.align		4
        /*000c*/ 	.word	0xfffffffe
	.align		4
        /*0010*/ 	.word	0x00000000
	.align		4
        /*0014*/ 	.word	0xfffffffd
	.align		4
        /*0018*/ 	.word	0x00000000
	.align		4
        /*001c*/ 	.word	0xfffffffc


//--------------------- .text.tensor_matmul_bs32  --------------------------
	.section	.text.tensor_matmul_bs32,"ax",@progbits
	.align	128
        .global         tensor_matmul_bs32
        .type           tensor_matmul_bs32,@function
        .size           tensor_matmul_bs32,(.L_x_8 - tensor_matmul_bs32)
        .other          tensor_matmul_bs32,@"STO_CUDA_ENTRY STV_DEFAULT"
tensor_matmul_bs32:
.text.tensor_matmul_bs32:
[----:B------:R-:W-:Y:S01]  /*0000*/  LDC R1, c[0x0][0x37c] ;  /* 0x0000df00ff017b82 */ /* 0x000fe20000000800 */
[----:B------:R-:W0:Y:S07]  /*0010*/  S2R R5, SR_TID.Y ;  /* 0x0000000000057919 */ /* 0x000e2e0000002200 */
[----:B------:R-:W1:Y:S01]  /*0020*/  S2UR UR8, SR_CgaCtaId ;  /* 0x00000000000879c3 */ /* 0x000e620000008800 */
[----:B------:R-:W2:Y:S01]  /*0030*/  LDCU UR9, c[0x0][0x3a0] ;  /* 0x00007400ff0977ac */ /* 0x000ea20008000800 */
[----:B------:R-:W-:Y:S01]  /*0040*/  HFMA2 R23, -RZ, RZ, 0, 0 ;  /* 0x00000000ff177431 */ /* 0x000fe200000001ff */
[----:B------:R-:W3:Y:S01]  /*0050*/  S2R R2, SR_CTAID.Y ;  /* 0x0000000000027919 */ /* 0x000ee20000002600 */
[----:B------:R-:W4:Y:S01]  /*0060*/  LDCU.64 UR10, c[0x0][0x398] ;  /* 0x00007300ff0a77ac */ /* 0x000f220008000a00 */
[----:B------:R-:W2:Y:S03]  /*0070*/  S2R R0, SR_TID.X ;  /* 0x0000000000007919 */ /* 0x000ea60000002100 */
[----:B------:R-:W5:Y:S01]  /*0080*/  S2UR UR5, SR_CTAID.Z ;  /* 0x00000000000579c3 */ /* 0x000f620000002700 */
[----:B------:R-:W-:Y:S01]  /*0090*/  UMOV UR7, 0x400 ;  /* 0x0000040000077882 */ /* 0x000fe20000000000 */
[----:B------:R-:W0:Y:S01]  /*00a0*/  LDCU.64 UR14, c[0x0][0x358] ;  /* 0x00006b00ff0e77ac */ /* 0x000e220008000a00 */
[----:B------:R-:W2:Y:S01]  /*00b0*/  S2R R7, SR_CTAID.X ;  /* 0x0000000000077919 */ /* 0x000ea20000002500 */
[----:B------:R-:W0:Y:S04]  /*00c0*/  LDCU.64 UR16, c[0x0][0x398] ;  /* 0x00007300ff1077ac */ /* 0x000e280008000a00 */
[----:B------:R-:W2:Y:S01]  /*00d0*/  LDC R3, c[0x0][0x3a0] ;  /* 0x0000e800ff037b82 */ /* 0x000ea20000000800 */
[----:B----4-:R-:W-:-:S02]  /*00e0*/  USHF.R.U32.HI UR6, URZ, 0x5, UR11 ;  /* 0x00000005ff067899 */ /* 0x010fc4000801160b */
[----:B-1----:R-:W-:Y:S02]  /*00f0*/  ULEA UR12, UR8, UR7, 0x18 ;  /* 0x00000007080c7291 */ /* 0x002fe4000f8ec0ff */
[----:B------:R-:W-:Y:S02]  /*0100*/  UIADD3 UR7, UPT, UPT, UR7, 0x1000, URZ ;  /* 0x0000100007077890 */ /* 0x000fe4000fffe0ff */
[----:B------:R-:W-:Y:S02]  /*0110*/  UIADD3 UR6, UPT, UPT, -UR6, URZ, URZ ;  /* 0x000000ff06067290 */ /* 0x000fe4000fffe1ff */
[----:B------:R-:W-:Y:S01]  /*0120*/  ULEA UR7, UR8, UR7, 0x18 ;  /* 0x0000000708077291 */ /* 0x000fe2000f8ec0ff */
[----:B0-----:R-:W-:Y:S01]  /*0130*/  LEA R17, R5, UR12, 0x7 ;  /* 0x0000000c05117c11 */ /* 0x001fe2000f8e38ff */
[----:B-----5:R-:W-:Y:S01]  /*0140*/  UIMAD UR4, UR5, UR10, URZ ;  /* 0x0000000a050472a4 */ /* 0x020fe2000f8e02ff */
[----:B---3--:R-:W-:Y:S01]  /*0150*/  LEA R19, R2, R5, 0x5 ;  /* 0x0000000502137211 */ /* 0x008fe200078e28ff */
[----:B------:R-:W-:-:S02]  /*0160*/  UIMAD UR5, UR5, UR11, URZ ;  /* 0x0000000b050572a4 */ /* 0x000fc4000f8e02ff */
[----:B------:R-:W-:Y:S01]  /*0170*/  UIMAD UR10, UR4, UR11, URZ ;  /* 0x0000000b040a72a4 */ /* 0x000fe2000f8e02ff */
[--C-:B--2---:R-:W-:Y:S01]  /*0180*/  IMAD R2, R5, UR9, R0.reuse ;  /* 0x0000000905027c24 */ /* 0x104fe2000f8e0200 */
[C---:B------:R-:W-:Y:S01]  /*0190*/  LEA R16, R0.reuse, UR7, 0x2 ;  /* 0x0000000700107c11 */ /* 0x040fe2000f8e10ff */
[----:B------:R-:W-:Y:S01]  /*01a0*/  IMAD R4, R19, UR11, R0 ;  /* 0x0000000b13047c24 */ /* 0x000fe2000f8e0200 */
[----:B------:R-:W-:Y:S01]  /*01b0*/  UIMAD UR5, UR5, UR9, URZ ;  /* 0x00000009050572a4 */ /* 0x000fe2000f8e02ff */
[C---:B------:R-:W-:Y:S01]  /*01c0*/  LEA R18, R7.reuse, R0, 0x5 ;  /* 0x0000000007127211 */ /* 0x040fe200078e28ff */
[----:B------:R-:W-:Y:S01]  /*01d0*/  UIMAD UR4, UR4, UR9, URZ ;  /* 0x00000009040472a4 */ /* 0x000fe2000f8e02ff */
[----:B------:R-:W-:Y:S02]  /*01e0*/  LEA R2, R7, R2, 0x5 ;  /* 0x0000000207027211 */ /* 0x000fe400078e28ff */
[----:B------:R-:W-:Y:S02]  /*01f0*/  LEA R7, R0, R17, 0x2 ;  /* 0x0000001100077211 */ /* 0x000fe400078e10ff */
[----:B------:R-:W-:-:S07]  /*0200*/  LEA R6, R5, R16, 0x7 ;  /* 0x0000001005067211 */ /* 0x000fce00078e38ff */
.L_x_0:
[----:B------:R-:W-:Y:S02]  /*0210*/  ISETP.GE.U32.AND P0, PT, R0, UR17, PT ;  /* 0x0000001100007c0c */ /* 0x000fe4000bf06070 */
[----:B------:R-:W-:Y:S02]  /*0220*/  ISETP.GE.U32.AND P1, PT, R5, UR17, PT ;  /* 0x0000001105007c0c */ /* 0x000fe4000bf26070 */
[----:B------:R-:W-:Y:S02]  /*0230*/  ISETP.GE.U32.OR P0, PT, R19, UR16, P0 ;  /* 0x0000001013007c0c */ /* 0x000fe40008706470 */
[----:B------:R-:W-:Y:S02]  /*0240*/  ISETP.GE.U32.OR P1, PT, R18, R3, P1 ;  /* 0x000000031200720c */ /* 0x000fe40000f26470 */
[----:B------:R-:W-:Y:S02]  /*0250*/  MOV R24, RZ ;  /* 0x000000ff00187202 */ /* 0x000fe40000000f00 */
[----:B------:R-:W-:-:S07]  /*0260*/  MOV R27, RZ ;  /* 0x000000ff001b7202 */ /* 0x000fce0000000f00 */
[----:B------:R-:W0:Y:S01]  /*0270*/  @!P0 LDC.64 R8, c[0x0][0x388] ;  /* 0x0000e200ff088b82 */ /* 0x000e220000000a00 */
[----:B------:R-:W-:Y:S02]  /*0280*/  @!P0 IADD3 R14, P2, PT, R4, UR10, RZ ;  /* 0x0000000a040e8c10 */ /* 0x000fe4000ff5e0ff */
[----:B------:R-:W-:Y:S02]  /*0290*/  @!P1 IADD3 R12, P3, PT, R2, UR5, RZ ;  /* 0x00000005020c9c10 */ /* 0x000fe4000ff7e0ff */
[----:B------:R-:W-:Y:S02]  /*02a0*/  @!P0 IADD3.X R15, PT, PT, RZ, RZ, RZ, P2, !PT ;  /* 0x000000ffff0f8210 */ /* 0x000fe400017fe4ff */
[----:B------:R-:W-:Y:S01]  /*02b0*/  @!P1 IADD3.X R13, PT, PT, RZ, RZ, RZ, P3, !PT ;  /* 0x000000ffff0d9210 */ /* 0x000fe20001ffe4ff */
[----:B------:R-:W1:Y:S01]  /*02c0*/  @!P1 LDC.64 R10, c[0x0][0x390] ;  /* 0x0000e400ff0a9b82 */ /* 0x000e620000000a00 */
[----:B0-----:R-:W-:-:S04]  /*02d0*/  @!P0 LEA R8, P2, R14, R8, 0x2 ;  /* 0x000000080e088211 */ /* 0x001fc800078410ff */
[----:B------:R-:W-:Y:S02]  /*02e0*/  @!P0 LEA.HI.X R9, R14, R9, R15, 0x2, P2 ;  /* 0x000000090e098211 */ /* 0x000fe400010f140f */
[----:B-1----:R-:W-:-:S03]  /*02f0*/  @!P1 LEA R20, P3, R12, R10, 0x2 ;  /* 0x0000000a0c149211 */ /* 0x002fc600078610ff */
[----:B------:R-:W2:Y:S01]  /*0300*/  @!P0 LDG.E R24, desc[UR14][R8.64] ;  /* 0x0000000e08188981 */ /* 0x000ea2000c1e1900 */
[----:B------:R-:W-:-:S05]  /*0310*/  @!P1 LEA.HI.X R21, R12, R11, R13, 0x2, P3 ;  /* 0x0000000b0c159211 */ /* 0x000fca00018f140d */
[----:B------:R-:W3:Y:S01]  /*0320*/  @!P1 LDG.E R27, desc[UR14][R20.64] ;  /* 0x0000000e141b9981 */ /* 0x000ee2000c1e1900 */
[----:B------:R-:W-:-:S04]  /*0330*/  UIADD3 UR6, UPT, UPT, UR6, 0x1, URZ ;  /* 0x0000000106067890 */ /* 0x000fc8000fffe0ff */
[----:B------:R-:W-:Y:S01]  /*0340*/  UISETP.NE.AND UP0, UPT, UR6, 0x1, UPT ;  /* 0x000000010600788c */ /* 0x000fe2000bf05270 */
[----:B------:R-:W-:Y:S02]  /*0350*/  IADD3 R5, PT, PT, R5, 0x20, RZ ;  /* 0x0000002005057810 */ /* 0x000fe40007ffe0ff */
[----:B------:R-:W-:Y:S02]  /*0360*/  IADD3 R0, PT, PT, R0, 0x20, RZ ;  /* 0x0000002000007810 */ /* 0x000fe40007ffe0ff */
[----:B------:R-:W-:Y:S02]  /*0370*/  LEA R2, R3, R2, 0x5 ;  /* 0x0000000203027211 */ /* 0x000fe400078e28ff */
[----:B------:R-:W-:Y:S01]  /*0380*/  IADD3 R4, PT, PT, R4, 0x20, RZ ;  /* 0x0000002004047810 */ /* 0x000fe20007ffe0ff */
[----:B--2---:R-:W-:Y:S04]  /*0390*/  STS [R7], R24 ;  /* 0x0000001807007388 */ /* 0x004fe80000000800 */
[----:B---3--:R-:W-:Y:S01]  /*03a0*/  STS [R6], R27 ;  /* 0x0000001b06007388 */ /* 0x008fe20000000800 */
[----:B------:R-:W-:Y:S06]  /*03b0*/  BAR.SYNC.DEFER_BLOCKING 0x0 ;  /* 0x0000000000007b1d */ /* 0x000fec0000010000 */
[----:B------:R-:W-:Y:S04]  /*03c0*/  LDS R26, [R16] ;  /* 0x00000000101a7984 */ /* 0x000fe80000000800 */
[----:B------:R-:W0:Y:S04]  /*03d0*/  LDS.128 R12, [R17] ;  /* 0x00000000110c7984 */ /* 0x000e280000000c00 */
[----:B------:R-:W1:Y:S04]  /*03e0*/  LDS R28, [R16+0x80] ;  /* 0x00008000101c7984 */ /* 0x000e680000000800 */
[----:B------:R-:W2:Y:S04]  /*03f0*/  LDS R29, [R16+0x100] ;  /* 0x00010000101d7984 */ /* 0x000ea80000000800 */
[----:B------:R-:W3:Y:S04]  /*0400*/  LDS R22, [R16+0x180] ;  /* 0x0001800010167984 */ /* 0x000ee80000000800 */
[----:B------:R-:W-:Y:S04]  /*0410*/  LDS R25, [R16+0x200] ;  /* 0x0002000010197984 */ /* 0x000fe80000000800 */
[----:B------:R-:W4:Y:S04]  /*0420*/  LDS.128 R8, [R17+0x10] ;  /* 0x0000100011087984 */ /* 0x000f280000000c00 */
[----:B------:R-:W5:Y:S04]  /*0430*/  LDS R20, [R16+0x280] ;  /* 0x0002800010147984 */ /* 0x000f680000000800 */
[----:B------:R-:W5:Y:S04]  /*0440*/  LDS R27, [R16+0x300] ;  /* 0x00030000101b7984 */ /* 0x000f680000000800 */
[----:B------:R-:W5:Y:S04]  /*0450*/  LDS R24, [R16+0x380] ;  /* 0x0003800010187984 */ /* 0x000f680000000800 */
[----:B------:R-:W-:Y:S01]  /*0460*/  LDS R21, [R16+0x400] ;  /* 0x0004000010157984 */ /* 0x000fe20000000800 */
[----:B0-----:R-:W-:-:S03]  /*0470*/  FFMA R12, R12, R26, R23 ;  /* 0x0000001a0c0c7223 */ /* 0x001fc60000000017 */
[----:B------:R-:W-:Y:S01]  /*0480*/  LDS R23, [R16+0x500] ;  /* 0x0005000010177984 */ /* 0x000fe20000000800 */
[----:B-1----:R-:W-:-:S03]  /*0490*/  FFMA R12, R28, R13, R12 ;  /* 0x0000000d1c0c7223 */ /* 0x002fc6000000000c */
[----:B------:R-:W-:Y:S01]  /*04a0*/  LDS R26, [R16+0x580] ;  /* 0x00058000101a7984 */ /* 0x000fe20000000800 */
[----:B--2---:R-:W-:-:S04]  /*04b0*/  FFMA R29, R29, R14, R12 ;  /* 0x0000000e1d1d7223 */ /* 0x004fc8000000000c */
[----:B---3--:R-:W-:Y:S02]  /*04c0*/  FFMA R29, R22, R15, R29 ;  /* 0x0000000f161d7223 */ /* 0x008fe4000000001d */
[----:B------:R-:W0:Y:S04]  /*04d0*/  LDS.128 R12, [R17+0x20] ;  /* 0x00002000110c7984 */ /* 0x000e280000000c00 */
[----:B------:R-:W1:Y:S01]  /*04e0*/  LDS R22, [R16+0x480] ;  /* 0x0004800010167984 */ /* 0x000e620000000800 */
[----:B----4-:R-:W-:-:S04]  /*04f0*/  FFMA R25, R8, R25, R29 ;  /* 0x0000001908197223 */ /* 0x010fc8000000001d */
[----:B-----5:R-:W-:Y:S02]  /*0500*/  FFMA R20, R20, R9, R25 ;  /* 0x0000000914147223 */ /* 0x020fe40000000019 */
[----:B------:R-:W-:Y:S02]  /*0510*/  LDS R25, [R16+0x600] ;  /* 0x0006000010197984 */ /* 0x000fe40000000800 */
[----:B------:R-:W-:Y:S02]  /*0520*/  FFMA R27, R27, R10, R20 ;  /* 0x0000000a1b1b7223 */ /* 0x000fe40000000014 */
[----:B------:R-:W-:Y:S02]  /*0530*/  LDS R20, [R16+0x680] ;  /* 0x0006800010147984 */ /* 0x000fe40000000800 */
[----:B------:R-:W-:Y:S02]  /*0540*/  FFMA R27, R24, R11, R27 ;  /* 0x0000000b181b7223 */ /* 0x000fe4000000001b */
[----:B------:R-:W2:Y:S04]  /*0550*/  LDS.128 R8, [R17+0x30] ;  /* 0x0000300011087984 */ /* 0x000ea80000000c00 */
[----:B------:R-:W-:Y:S01]  /*0560*/  LDS R24, [R16+0x780] ;  /* 0x0007800010187984 */ /* 0x000fe20000000800 */
[----:B0-----:R-:W-:-:S03]  /*0570*/  FFMA R27, R12, R21, R27 ;  /* 0x000000150c1b7223 */ /* 0x001fc6000000001b */
[----:B------:R-:W0:Y:S01]  /*0580*/  LDS R21, [R16+0x700] ;  /* 0x0007000010157984 */ /* 0x000e220000000800 */
[----:B-1----:R-:W-:-:S04]  /*0590*/  FFMA R22, R22, R13, R27 ;  /* 0x0000000d16167223 */ /* 0x002fc8000000001b */
[----:B------:R-:W-:Y:S02]  /*05a0*/  FFMA R23, R23, R14, R22 ;  /* 0x0000000e17177223 */ /* 0x000fe40000000016 */
[----:B------:R-:W-:Y:S02]  /*05b0*/  LDS R22, [R16+0x880] ;  /* 0x0008800010167984 */ /* 0x000fe40000000800 */
[----:B------:R-:W-:Y:S02]  /*05c0*/  FFMA R27, R26, R15, R23 ;  /* 0x0000000f1a1b7223 */ /* 0x000fe40000000017 */
[----:B------:R-:W-:Y:S04]  /*05d0*/  LDS R23, [R16+0x800] ;  /* 0x0008000010177984 */ /* 0x000fe80000000800 */
[----:B------:R-:W1:Y:S01]  /*05e0*/  LDS.128 R12, [R17+0x40] ;  /* 0x00004000110c7984 */ /* 0x000e620000000c00 */
[----:B--2---:R-:W-:-:S03]  /*05f0*/  FFMA R27, R8, R25, R27 ;  /* 0x00000019081b7223 */ /* 0x004fc6000000001b */
[----:B------:R-:W2:Y:S04]  /*0600*/  LDS R25, [R16+0x900] ;  /* 0x0009000010197984 */ /* 0x000ea80000000800 */
[----:B------:R-:W3:Y:S01]  /*0610*/  LDS R26, [R16+0x980] ;  /* 0x00098000101a7984 */ /* 0x000ee20000000800 */
[----:B------:R-:W-:-:S04]  /*0620*/  FFMA R20, R20, R9, R27 ;  /* 0x0000000914147223 */ /* 0x000fc8000000001b */
[----:B0-----:R-:W-:Y:S02]  /*0630*/  FFMA R21, R21, R10, R20 ;  /* 0x0000000a15157223 */ /* 0x001fe40000000014 */
[----:B------:R-:W-:Y:S02]  /*0640*/  LDS R20, [R16+0xa80] ;  /* 0x000a800010147984 */ /* 0x000fe40000000800 */
[----:B------:R-:W-:Y:S02]  /*0650*/  FFMA R27, R24, R11, R21 ;  /* 0x0000000b181b7223 */ /* 0x000fe40000000015 */
[----:B------:R-:W-:Y:S04]  /*0660*/  LDS R21, [R16+0xa00] ;  /* 0x000a000010157984 */ /* 0x000fe80000000800 */
[----:B------:R-:W0:Y:S04]  /*0670*/  LDS.128 R8, [R17+0x50] ;  /* 0x0000500011087984 */ /* 0x000e280000000c00 */
[----:B------:R-:W-:Y:S01]  /*0680*/  LDS R24, [R16+0xc80] ;  /* 0x000c800010187984 */ /* 0x000fe20000000800 */
[----:B-1----:R-:W-:-:S03]  /*0690*/  FFMA R27, R12, R23, R27 ;  /* 0x000000170c1b7223 */ /* 0x002fc6000000001b */
[----:B------:R-:W1:Y:S01]  /*06a0*/  LDS R23, [R16+0xb00] ;  /* 0x000b000010177984 */ /* 0x000e620000000800 */
[----:B------:R-:W-:-:S03]  /*06b0*/  FFMA R12, R22, R13, R27 ;  /* 0x0000000d160c7223 */ /* 0x000fc6000000001b */
[----:B------:R-:W4:Y:S01]  /*06c0*/  LDS R22, [R16+0xb80] ;  /* 0x000b800010167984 */ /* 0x000f220000000800 */
[----:B--2---:R-:W-:-:S04]  /*06d0*/  FFMA R25, R25, R14, R12 ;  /* 0x0000000e19197223 */ /* 0x004fc8000000000c */
[----:B---3--:R-:W-:Y:S02]  /*06e0*/  FFMA R27, R26, R15, R25 ;  /* 0x0000000f1a1b7223 */ /* 0x008fe40000000019 */
[----:B------:R-:W-:Y:S04]  /*06f0*/  LDS R25, [R16+0xc00] ;  /* 0x000c000010197984 */ /* 0x000fe80000000800 */
[----:B------:R-:W2:Y:S01]  /*0700*/  LDS.128 R12, [R17+0x60] ;  /* 0x00006000110c7984 */ /* 0x000ea20000000c00 */
[----:B0-----:R-:W-:-:S04]  /*0710*/  FFMA R21, R8, R21, R27 ;  /* 0x0000001508157223 */ /* 0x001fc8000000001b */
[----:B------:R-:W-:Y:S02]  /*0720*/  FFMA R20, R20, R9, R21 ;  /* 0x0000000914147223 */ /* 0x000fe40000000015 */
[----:B------:R-:W0:Y:S02]  /*0730*/  LDS R21, [R16+0xd00] ;  /* 0x000d000010157984 */ /* 0x000e240000000800 */
[----:B-1----:R-:W-:Y:S02]  /*0740*/  FFMA R23, R23, R10, R20 ;  /* 0x0000000a17177223 */ /* 0x002fe40000000014 */
[----:B------:R-:W1:Y:S02]  /*0750*/  LDS R20, [R16+0xd80] ;  /* 0x000d800010147984 */ /* 0x000e640000000800 */
[----:B----4-:R-:W-:Y:S02]  /*0760*/  FFMA R27, R22, R11, R23 ;  /* 0x0000000b161b7223 */ /* 0x010fe40000000017 */
[----:B------:R-:W-:Y:S04]  /*0770*/  LDS R23, [R16+0xe00] ;  /* 0x000e000010177984 */ /* 0x000fe80000000800 */
[----:B------:R-:W3:Y:S04]  /*0780*/  LDS.128 R8, [R17+0x70] ;  /* 0x0000700011087984 */ /* 0x000ee80000000c00 */
[----:B------:R-:W4:Y:S01]  /*0790*/  LDS R22, [R16+0xe80] ;  /* 0x000e800010167984 */ /* 0x000f220000000800 */
[----:B--2---:R-:W-:-:S03]  /*07a0*/  FFMA R27, R12, R25, R27 ;  /* 0x000000190c1b7223 */ /* 0x004fc6000000001b */
[----:B------:R-:W2:Y:S04]  /*07b0*/  LDS R25, [R16+0xf00] ;  /* 0x000f000010197984 */ /* 0x000ea80000000800 */
[----:B------:R-:W5:Y:S01]  /*07c0*/  LDS R12, [R16+0xf80] ;  /* 0x000f8000100c7984 */ /* 0x000f620000000800 */
[----:B------:R-:W-:-:S04]  /*07d0*/  FFMA R24, R24, R13, R27 ;  /* 0x0000000d18187223 */ /* 0x000fc8000000001b */
[----:B0-----:R-:W-:-:S04]  /*07e0*/  FFMA R21, R21, R14, R24 ;  /* 0x0000000e15157223 */ /* 0x001fc80000000018 */
[----:B-1----:R-:W-:-:S04]  /*07f0*/  FFMA R15, R20, R15, R21 ;  /* 0x0000000f140f7223 */ /* 0x002fc80000000015 */
[----:B---3--:R-:W-:-:S04]  /*0800*/  FFMA R15, R8, R23, R15 ;  /* 0x00000017080f7223 */ /* 0x008fc8000000000f */
[----:B----4-:R-:W-:-:S04]  /*0810*/  FFMA R22, R22, R9, R15 ;  /* 0x0000000916167223 */ /* 0x010fc8000000000f */
[----:B--2---:R-:W-:-:S04]  /*0820*/  FFMA R25, R25, R10, R22 ;  /* 0x0000000a19197223 */ /* 0x004fc80000000016 */
[----:B-----5:R-:W-:Y:S01]  /*0830*/  FFMA R23, R12, R11, R25 ;  /* 0x0000000b0c177223 */ /* 0x020fe20000000019 */
[----:B------:R-:W-:Y:S06]  /*0840*/  BAR.SYNC.DEFER_BLOCKING 0x0 ;  /* 0x0000000000007b1d */ /* 0x000fec0000010000 */
[----:B------:R-:W-:Y:S05]  /*0850*/  BRA.U UP0, `(.L_x_0) ;  /* 0xfffffff9006c7547 */ /* 0x000fea000b83ffff */
[----:B------:R-:W-:-:S04]  /*0860*/  ISETP.GE.U32.AND P0, PT, R18, R3, PT ;  /* 0x000000031200720c */ /* 0x000fc80003f06070 */
[----:B------:R-:W-:-:S13]  /*0870*/  ISETP.GE.U32.OR P0, PT, R19, UR16, P0 ;  /* 0x0000001013007c0c */ /* 0x000fda0008706470 */
[----:B------:R-:W-:Y:S05]  /*0880*/  @P0 EXIT ;  /* 0x000000000000094d */ /* 0x000fea0003800000 */
[----:B------:R-:W0:Y:S01]  /*0890*/  LDCU.64 UR6, c[0x0][0x380] ;  /* 0x00007000ff0677ac */ /* 0x000e220008000a00 */
[----:B------:R-:W-:-:S05]  /*08a0*/  IMAD R3, R19, R3, R18 ;  /* 0x0000000313037224 */ /* 0x000fca00078e0212 */
[----:B------:R-:W-:-:S04]  /*08b0*/  IADD3 R3, P0, PT, R3, UR4, RZ ;  /* 0x0000000403037c10 */ /* 0x000fc8000ff1e0ff */
[----:B------:R-:W-:Y:S02]  /*08c0*/  IADD3.X R0, PT, PT, RZ, RZ, RZ, P0, !PT ;  /* 0x000000ffff007210 */ /* 0x000fe400007fe4ff */
[----:B0-----:R-:W-:-:S04]  /*08d0*/  LEA R2, P0, R3, UR6, 0x2 ;  /* 0x0000000603027c11 */ /* 0x001fc8000f8010ff */
[----:B------:R-:W-:-:S05]  /*08e0*/  LEA.HI.X R3, R3, UR7, R0, 0x2, P0 ;  /* 0x0000000703037c11 */ /* 0x000fca00080f1400 */
[----:B------:R-:W-:Y:S01]  /*08f0*/  STG.E desc[UR14][R2.64], R23 ;  /* 0x0000001702007986 */ /* 0x000fe2000c10190e */
[----:B------:R-:W-:Y:S05]  /*0900*/  EXIT ;  /* 0x000000000000794d */ /* 0x000fea0003800000 */
.L_x_1:
[----:B------:R-:W-:-:S00]  /*0910*/  BRA `(.L_x_1) ;  /* 0xfffffffc00fc7947 */ /* 0x000fc0000383ffff */
[----:B------:R-:W-:-:S00]  /*0920*/  NOP ;  /* 0x0000000000007918 */ /* 0x000fc00000000000 */
        /* <DEDUP_REMOVED lines=13> */
.L_x_8:


//--------------------- .text.tensor_matmul_bs16  --------------------------
	.section	.text.tensor_matmul_bs16,"ax",@progbits
	.align	128
        .global         tensor_matmul_bs16
        .type           tensor_matmul_bs16,@function
        .size           tensor_matmul_bs16,(.L_x_9 - tensor_matmul_bs16)
        .other          tensor_matmul_bs16,@"STO_CUDA_ENTRY STV_DEFAULT"
tensor_matmul_bs16:
.text.tensor_matmul_bs16:
[----:B------:R-:W-:Y:S08]  /*0000*/  LDC R1, c[0x0][0x37c] ;  /* 0x0000df00ff017b82 */ /* 0x000ff00000000800 */
[----:B------:R-:W0:Y:S01]  /*0010*/  S2UR UR8, SR_CgaCtaId ;  /* 0x00000000000879c3 */ /* 0x000e220000008800 */
[----:B------:R-:W1:Y:S01]  /*0020*/  S2R R17, SR_TID.Y ;  /* 0x0000000000117919 */ /* 0x000e620000002200 */
[----:B------:R-:W2:Y:S01]  /*0030*/  LDCU UR9, c[0x0][0x3a0] ;  /* 0x00007400ff0977ac */ /* 0x000ea20008000800 */
[----:B------:R-:W-:Y:S01]  /*0040*/  IMAD.MOV.U32 R23, RZ, RZ, RZ ;  /* 0x000000ffff177224 */ /* 0x000fe200078e00ff */
[----:B------:R-:W3:Y:S01]  /*0050*/  S2R R14, SR_CTAID.Y ;  /* 0x00000000000e7919 */ /* 0x000ee20000002600 */
[----:B------:R-:W4:Y:S03]  /*0060*/  LDCU.64 UR10, c[0x0][0x398] ;  /* 0x00007300ff0a77ac */ /* 0x000f260008000a00 */
[----:B------:R-:W5:Y:S01]  /*0070*/  S2UR UR5, SR_CTAID.Z ;  /* 0x00000000000579c3 */ /* 0x000f620000002700 */
[----:B------:R-:W2:Y:S01]  /*0080*/  S2R R0, SR_TID.X ;  /* 0x0000000000007919 */ /* 0x000ea20000002100 */
[----:B------:R-:W-:Y:S01]  /*0090*/  UMOV UR7, 0x400 ;  /* 0x0000040000077882 */ /* 0x000fe20000000000 */
[----:B------:R-:W1:Y:S01]  /*00a0*/  LDCU.64 UR14, c[0x0][0x358] ;  /* 0x00006b00ff0e77ac */ /* 0x000e620008000a00 */
[----:B------:R-:W2:Y:S01]  /*00b0*/  S2R R3, SR_CTAID.X ;  /* 0x0000000000037919 */ /* 0x000ea20000002500 */
[----:B------:R-:W1:Y:S03]  /*00c0*/  LDCU.64 UR16, c[0x0][0x398] ;  /* 0x00007300ff1077ac */ /* 0x000e660008000a00 */
[----:B------:R-:W2:Y:S01]  /*00d0*/  LDC R13, c[0x0][0x3a0] ;  /* 0x0000e800ff0d7b82 */ /* 0x000ea20000000800 */
[----:B0-----:R-:W-:-:S02]  /*00e0*/  ULEA UR12, UR8, UR7, 0x18 ;  /* 0x00000007080c7291 */ /* 0x001fc4000f8ec0ff */
[----:B------:R-:W-:Y:S02]  /*00f0*/  UIADD3 UR7, UPT, UPT, UR7, 0x400, URZ ;  /* 0x0000040007077890 */ /* 0x000fe4000fffe0ff */
[----:B----4-:R-:W-:Y:S02]  /*0100*/  USHF.R.U32.HI UR6, URZ, 0x4, UR11 ;  /* 0x00000004ff067899 */ /* 0x010fe4000801160b */
[----:B------:R-:W-:Y:S02]  /*0110*/  ULEA UR7, UR8, UR7, 0x18 ;  /* 0x0000000708077291 */ /* 0x000fe4000f8ec0ff */
[----:B-----5:R-:W-:Y:S01]  /*0120*/  UIMAD UR4, UR5, UR10, URZ ;  /* 0x0000000a050472a4 */ /* 0x020fe2000f8e02ff */
[----:B-1----:R-:W-:Y:S01]  /*0130*/  LEA R19, R17, UR12, 0x6 ;  /* 0x0000000c11137c11 */ /* 0x002fe2000f8e30ff */
[----:B------:R-:W-:Y:S02]  /*0140*/  UIMAD UR5, UR5, UR11, URZ ;  /* 0x0000000b050572a4 */ /* 0x000fe4000f8e02ff */
[----:B------:R-:W-:Y:S01]  /*0150*/  UIMAD UR10, UR4, UR11, URZ ;  /* 0x0000000b040a72a4 */ /* 0x000fe2000f8e02ff */
[----:B---3--:R-:W-:Y:S01]  /*0160*/  LEA R14, R14, R17, 0x4 ;  /* 0x000000110e0e7211 */ /* 0x008fe200078e20ff */
[----:B--2---:R-:W-:-:S02]  /*0170*/  UIMAD UR5, UR5, UR9, URZ ;  /* 0x00000009050572a4 */ /* 0x004fc4000f8e02ff */
[----:B------:R-:W-:Y:S02]  /*0180*/  UIMAD UR4, UR4, UR9, URZ ;  /* 0x00000009040472a4 */ /* 0x000fe4000f8e02ff */
[--C-:B------:R-:W-:Y:S01]  /*0190*/  IMAD R12, R17, UR9, R0.reuse ;  /* 0x00000009110c7c24 */ /* 0x100fe2000f8e0200 */
[----:B------:R-:W-:Y:S01]  /*01a0*/  LEA R16, R0, UR7, 0x2 ;  /* 0x0000000700107c11 */ /* 0x000fe2000f8e10ff */
[--C-:B------:R-:W-:Y:S01]  /*01b0*/  IMAD R18, R14, UR11, R0.reuse ;  /* 0x0000000b0e127c24 */ /* 0x100fe2000f8e0200 */
[----:B------:R-:W-:Y:S01]  /*01c0*/  LEA R21, R0, R19, 0x2 ;  /* 0x0000001300157211 */ /* 0x000fe200078e10ff */
[C---:B------:R-:W-:Y:S01]  /*01d0*/  IMAD R20, R3.reuse, 0x10, R0 ;  /* 0x0000001003147824 */ /* 0x040fe200078e0200 */
[----:B------:R-:W-:Y:S01]  /*01e0*/  LEA R12, R3, R12, 0x4 ;  /* 0x0000000c030c7211 */ /* 0x000fe200078e20ff */
[----:B------:R-:W-:Y:S01]  /*01f0*/  IMAD R15, R17, 0x40, R16 ;  /* 0x00000040110f7824 */ /* 0x000fe200078e0210 */
[----:B------:R-:W-:-:S12]  /*0200*/  UIADD3 UR6, UPT, UPT, -UR6, URZ, URZ ;  /* 0x000000ff06067290 */ /* 0x000fd8000fffe1ff */
.L_x_2:
[----:B------:R-:W-:Y:S01]  /*0210*/  ISETP.GE.U32.AND P0, PT, R0, UR17, PT ;  /* 0x0000001100007c0c */ /* 0x000fe2000bf06070 */
[----:B------:R-:W-:Y:S01]  /*0220*/  HFMA2 R22, -RZ, RZ, 0, 0 ;  /* 0x00000000ff167431 */ /* 0x000fe200000001ff */
[----:B------:R-:W-:Y:S01]  /*0230*/  ISETP.GE.U32.AND P1, PT, R17, UR17, PT ;  /* 0x0000001111007c0c */ /* 0x000fe2000bf26070 */
[----:B------:R-:W-:Y:S01]  /*0240*/  IMAD.MOV.U32 R26, RZ, RZ, RZ ;  /* 0x000000ffff1a7224 */ /* 0x000fe200078e00ff */
[----:B------:R-:W-:Y:S02]  /*0250*/  ISETP.GE.U32.OR P0, PT, R14, UR16, P0 ;  /* 0x000000100e007c0c */ /* 0x000fe40008706470 */
[----:B------:R-:W-:-:S11]  /*0260*/  ISETP.GE.U32.OR P1, PT, R20, R13, P1 ;  /* 0x0000000d1400720c */ /* 0x000fd60000f26470 */
[----:B------:R-:W0:Y:S01]  /*0270*/  @!P0 LDC.64 R2, c[0x0][0x388] ;  /* 0x0000e200ff028b82 */ /* 0x000e220000000a00 */
[----:B------:R-:W-:Y:S02]  /*0280*/  @!P0 IADD3 R7, P2, PT, R18, UR10, RZ ;  /* 0x0000000a12078c10 */ /* 0x000fe4000ff5e0ff */
[----:B------:R-:W-:Y:S02]  /*0290*/  @!P1 IADD3 R8, P3, PT, R12, UR5, RZ ;  /* 0x000000050c089c10 */ /* 0x000fe4000ff7e0ff */
[----:B------:R-:W-:-:S03]  /*02a0*/  @!P0 IADD3.X R10, PT, PT, RZ, RZ, RZ, P2, !PT ;  /* 0x000000ffff0a8210 */ /* 0x000fc600017fe4ff */
[----:B------:R-:W1:Y:S01]  /*02b0*/  @!P1 LDC.64 R4, c[0x0][0x390] ;  /* 0x0000e400ff049b82 */ /* 0x000e620000000a00 */
[----:B------:R-:W-:Y:S01]  /*02c0*/  @!P1 IMAD.X R9, RZ, RZ, RZ, P3 ;  /* 0x000000ffff099224 */ /* 0x000fe200018e06ff */
        /* <DEDUP_REMOVED lines=8> */
[----:B------:R-:W-:Y:S01]  /*0350*/  IADD3 R17, PT, PT, R17, 0x10, RZ ;  /* 0x0000001011117810 */ /* 0x000fe20007ffe0ff */
[----:B------:R-:W-:Y:S01]  /*0360*/  IMAD R12, R13, 0x10, R12 ;  /* 0x000000100d0c7824 */ /* 0x000fe200078e020c */
[----:B------:R-:W-:Y:S02]  /*0370*/  IADD3 R0, PT, PT, R0, 0x10, RZ ;  /* 0x0000001000007810 */ /* 0x000fe40007ffe0ff */
        /* <DEDUP_REMOVED lines=12> */
[----:B------:R-:W-:Y:S04]  /*0440*/  LDS R22, [R16+0x1c0] ;  /* 0x0001c00010167984 */ /* 0x000fe80000000800 */
[----:B------:R-:W-:Y:S01]  /*0450*/  LDS R3, [R16+0x200] ;  /* 0x0002000010037984 */ /* 0x000fe20000000800 */
[----:B0-----:R-:W-:-:S03]  /*0460*/  FFMA R8, R8, R28, R23 ;  /* 0x0000001c08087223 */ /* 0x001fc60000000017 */
[----:B------:R-:W0:Y:S01]  /*0470*/  LDS R23, [R16+0x180] ;  /* 0x0001800010177984 */ /* 0x000e220000000800 */
[----:B-1----:R-:W-:-:S04]  /*0480*/  FFMA R8, R29, R9, R8 ;  /* 0x000000091d087223 */ /* 0x002fc80000000008 */
[----:B--2---:R-:W-:-:S04]  /*0490*/  FFMA R27, R27, R10, R8 ;  /* 0x0000000a1b1b7223 */ /* 0x004fc80000000008 */
[----:B---3--:R-:W-:Y:S02]  /*04a0*/  FFMA R27, R24, R11, R27 ;  /* 0x0000000b181b7223 */ /* 0x008fe4000000001b */
[----:B------:R-:W1:Y:S04]  /*04b0*/  LDS.128 R8, [R19+0x20] ;  /* 0x0000200013087984 */ /* 0x000e680000000c00 */
[----:B------:R-:W2:Y:S01]  /*04c0*/  LDS R24, [R16+0x240] ;  /* 0x0002400010187984 */ /* 0x000ea20000000800 */
[----:B----4-:R-:W-:-:S04]  /*04d0*/  FFMA R25, R4, R25, R27 ;  /* 0x0000001904197223 */ /* 0x010fc8000000001b */
[----:B-----5:R-:W-:Y:S02]  /*04e0*/  FFMA R2, R2, R5, R25 ;  /* 0x0000000502027223 */ /* 0x020fe40000000019 */
[----:B------:R-:W3:Y:S02]  /*04f0*/  LDS R25, [R16+0x280] ;  /* 0x0002800010197984 */ /* 0x000ee40000000800 */
[----:B0-----:R-:W-:Y:S02]  /*0500*/  FFMA R23, R23, R6, R2 ;  /* 0x0000000617177223 */ /* 0x001fe40000000002 */
[----:B------:R-:W0:Y:S02]  /*0510*/  LDS R2, [R16+0x2c0] ;  /* 0x0002c00010027984 */ /* 0x000e240000000800 */
[----:B------:R-:W-:Y:S02]  /*0520*/  FFMA R27, R22, R7, R23 ;  /* 0x00000007161b7223 */ /* 0x000fe40000000017 */
[----:B------:R-:W-:Y:S04]  /*0530*/  LDS R23, [R16+0x300] ;  /* 0x0003000010177984 */ /* 0x000fe80000000800 */
[----:B------:R-:W4:Y:S04]  /*0540*/  LDS.128 R4, [R19+0x30] ;  /* 0x0000300013047984 */ /* 0x000f280000000c00 */
[----:B------:R-:W5:Y:S01]  /*0550*/  LDS R22, [R16+0x340] ;  /* 0x0003400010167984 */ /* 0x000f620000000800 */
[----:B-1----:R-:W-:-:S03]  /*0560*/  FFMA R27, R8, R3, R27 ;  /* 0x00000003081b7223 */ /* 0x002fc6000000001b */
[----:B------:R-:W1:Y:S04]  /*0570*/  LDS R3, [R16+0x380] ;  /* 0x0003800010037984 */ /* 0x000e680000000800 */
[----:B------:R-:W1:Y:S01]  /*0580*/  LDS R8, [R16+0x3c0] ;  /* 0x0003c00010087984 */ /* 0x000e620000000800 */
[----:B--2---:R-:W-:-:S04]  /*0590*/  FFMA R24, R24, R9, R27 ;  /* 0x0000000918187223 */ /* 0x004fc8000000001b */
[----:B---3--:R-:W-:-:S04]  /*05a0*/  FFMA R25, R25, R10, R24 ;  /* 0x0000000a19197223 */ /* 0x008fc80000000018 */
[----:B0-----:R-:W-:-:S04]  /*05b0*/  FFMA R11, R2, R11, R25 ;  /* 0x0000000b020b7223 */ /* 0x001fc80000000019 */
[----:B----4-:R-:W-:-:S04]  /*05c0*/  FFMA R11, R4, R23, R11 ;  /* 0x00000017040b7223 */ /* 0x010fc8000000000b */
[----:B-----5:R-:W-:-:S04]  /*05d0*/  FFMA R22, R22, R5, R11 ;  /* 0x0000000516167223 */ /* 0x020fc8000000000b */
[----:B-1----:R-:W-:-:S04]  /*05e0*/  FFMA R3, R3, R6, R22 ;  /* 0x0000000603037223 */ /* 0x002fc80000000016 */
[----:B------:R-:W-:Y:S01]  /*05f0*/  FFMA R23, R8, R7, R3 ;  /* 0x0000000708177223 */ /* 0x000fe20000000003 */
        /* <DEDUP_REMOVED lines=13> */
.L_x_3:
        /* <DEDUP_REMOVED lines=11> */
.L_x_9:


//--------------------- .text.tensor_matmul_bs8   --------------------------
	.section	.text.tensor_matmul_bs8,"ax",@progbits
	.align	128
        .global         tensor_matmul_bs8
        .type           tensor_matmul_bs8,@function
        .size           tensor_matmul_bs8,(.L_x_10 - tensor_matmul_bs8)
        .other          tensor_matmul_bs8,@"STO_CUDA_ENTRY STV_DEFAULT"
tensor_matmul_bs8:
.text.tensor_matmul_bs8:
[----:B------:R-:W-:Y:S08]  /*0000*/  LDC R1, c[0x0][0x37c] ;  /* 0x0000df00ff017b82 */ /* 0x000ff00000000800 */
[----:B------:R-:W0:Y:S01]  /*0010*/  S2UR UR6, SR_CgaCtaId ;  /* 0x00000000000679c3 */ /* 0x000e220000008800 */
[----:B------:R-:W1:Y:S01]  /*0020*/  S2R R10, SR_TID.X ;  /* 0x00000000000a7919 */ /* 0x000e620000002100 */
[----:B------:R-:W2:Y:S01]  /*0030*/  LDCU.64 UR12, c[0x0][0x398] ;  /* 0x00007300ff0c77ac */ /* 0x000ea20008000a00 */
[----:B------:R-:W-:Y:S01]  /*0040*/  IMAD.MOV.U32 R25, RZ, RZ, RZ ;  /* 0x000000ffff197224 */ /* 0x000fe200078e00ff */
[----:B------:R-:W3:Y:S01]  /*0050*/  S2R R17, SR_TID.Y ;  /* 0x0000000000117919 */ /* 0x000ee20000002200 */
[----:B------:R-:W4:Y:S03]  /*0060*/  LDCU UR8, c[0x0][0x3a0] ;  /* 0x00007400ff0877ac */ /* 0x000f260008000800 */
[----:B------:R-:W5:Y:S01]  /*0070*/  S2UR UR4, SR_CTAID.Z ;  /* 0x00000000000479c3 */ /* 0x000f620000002700 */
[----:B------:R-:W3:Y:S01]  /*0080*/  S2R R2, SR_CTAID.Y ;  /* 0x0000000000027919 */ /* 0x000ee20000002600 */
[----:B------:R-:W-:Y:S01]  /*0090*/  UMOV UR5, 0x400 ;  /* 0x0000040000057882 */ /* 0x000fe20000000000 */
[----:B------:R-:W1:Y:S01]  /*00a0*/  LDCU.64 UR10, c[0x0][0x358] ;  /* 0x00006b00ff0a77ac */ /* 0x000e620008000a00 */
[----:B------:R-:W3:Y:S01]  /*00b0*/  S2R R7, SR_CTAID.X ;  /* 0x0000000000077919 */ /* 0x000ee20000002500 */
[----:B--2---:R-:W-:-:S02]  /*00c0*/  UISETP.GE.U32.AND UP0, UPT, UR13, 0x8, UPT ;  /* 0x000000080d00788c */ /* 0x004fc4000bf06070 */
[----:B0-----:R-:W-:Y:S01]  /*00d0*/  ULEA UR9, UR6, UR5, 0x18 ;  /* 0x0000000506097291 */ /* 0x001fe2000f8ec0ff */
[----:B----4-:R-:W-:Y:S01]  /*00e0*/  MOV R3, UR8 ;  /* 0x0000000800037c02 */ /* 0x010fe20008000f00 */
[----:B------:R-:W-:-:S04]  /*00f0*/  UIADD3 UR5, UPT, UPT, UR5, 0x100, URZ ;  /* 0x0000010005057890 */ /* 0x000fc8000fffe0ff */
[----:B------:R-:W-:Y:S02]  /*0100*/  ULEA UR5, UR6, UR5, 0x18 ;  /* 0x0000000506057291 */ /* 0x000fe4000f8ec0ff */
[----:B-----5:R-:W-:Y:S02]  /*0110*/  UIMAD UR7, UR4, UR12, URZ ;  /* 0x0000000c040772a4 */ /* 0x020fe4000f8e02ff */
[----:B------:R-:W-:Y:S02]  /*0120*/  UIMAD UR4, UR4, UR13, URZ ;  /* 0x0000000d040472a4 */ /* 0x000fe4000f8e02ff */
[----:B-1----:R-:W-:Y:S01]  /*0130*/  LEA R4, R10, UR5, 0x2 ;  /* 0x000000050a047c11 */ /* 0x002fe2000f8e10ff */
[----:B------:R-:W-:Y:S01]  /*0140*/  UIMAD UR8, UR7, UR13, URZ ;  /* 0x0000000d070872a4 */ /* 0x000fe2000f8e02ff */
[----:B---3--:R-:W-:Y:S01]  /*0150*/  LEA R6, R17, UR9, 0x5 ;  /* 0x0000000911067c11 */ /* 0x008fe2000f8e28ff */
[----:B------:R-:W-:Y:S02]  /*0160*/  IMAD R5, R3, UR7, RZ ;  /* 0x0000000703057c24 */ /* 0x000fe4000f8e02ff */
[----:B------:R-:W-:Y:S01]  /*0170*/  IMAD R2, R2, 0x8, R17 ;  /* 0x0000000802027824 */ /* 0x000fe200078e0211 */
[----:B------:R-:W-:Y:S01]  /*0180*/  LEA R22, R10, R6, 0x2 ;  /* 0x000000060a167211 */ /* 0x000fe200078e10ff */
[----:B------:R-:W-:-:S02]  /*0190*/  IMAD R21, R17, 0x20, R4 ;  /* 0x0000002011157824 */ /* 0x000fc400078e0204 */
[----:B------:R-:W-:Y:S02]  /*01a0*/  IMAD R0, R7, 0x8, R10 ;  /* 0x0000000807007824 */ /* 0x000fe400078e020a */
[----:B------:R-:W-:Y:S01]  /*01b0*/  IMAD R23, R3, UR4, RZ ;  /* 0x0000000403177c24 */ /* 0x000fe2000f8e02ff */
[----:B------:R-:W-:Y:S01]  /*01c0*/  UMOV UR4, URZ ;  /* 0x000000ff00047c82 */ /* 0x000fe20008000000 */
[----:B------:R-:W-:Y:S05]  /*01d0*/  BRA.U !UP0, `(.L_x_4) ;  /* 0x0000000508a87547 */ /* 0x000fea000b800000 */
[----:B------:R-:W0:Y:S01]  /*01e0*/  LDC R16, c[0x0][0x3a0] ;  /* 0x0000e800ff107b82 */ /* 0x000e220000000800 */
[C---:B------:R-:W-:Y:S01]  /*01f0*/  IADD3 R8, PT, PT, R17.reuse, 0x8, RZ ;  /* 0x0000000811087810 */ /* 0x040fe20007ffe0ff */
[----:B------:R-:W-:Y:S01]  /*0200*/  ULEA.HI UR4, UR13, 0x1, URZ, 0x1d ;  /* 0x000000010d047891 */ /* 0x000fe2000f8fe8ff */
[-CC-:B------:R-:W-:Y:S02]  /*0210*/  IMAD R18, R17, R3.reuse, R10.reuse ;  /* 0x0000000311127224 */ /* 0x180fe400078e020a */
[----:B------:R-:W-:Y:S01]  /*0220*/  HFMA2 R25, -RZ, RZ, 0, 0 ;  /* 0x00000000ff197431 */ /* 0x000fe200000001ff */
[----:B------:R-:W-:Y:S01]  /*0230*/  ISETP.GE.U32.AND P1, PT, R2, UR12, PT ;  /* 0x0000000c02007c0c */ /* 0x000fe2000bf26070 */
[----:B------:R-:W-:Y:S01]  /*0240*/  IMAD R8, R8, R3, R10 ;  /* 0x0000000308087224 */ /* 0x000fe200078e020a */
[----:B------:R-:W-:Y:S01]  /*0250*/  ULOP3.LUT UR5, UR4, 0x3ffffffe, URZ, 0xc0, !UPT ;  /* 0x3ffffffe04057892 */ /* 0x000fe2000f8ec0ff */
[C---:B------:R-:W-:Y:S01]  /*0260*/  IMAD R18, R7.reuse, 0x8, R18 ;  /* 0x0000000807127824 */ /* 0x040fe200078e0212 */
[----:B------:R-:W1:Y:S01]  /*0270*/  LDCU UR6, c[0x0][0x39c] ;  /* 0x00007380ff0677ac */ /* 0x000e620008000800 */
[--C-:B------:R-:W-:Y:S01]  /*0280*/  IMAD R19, R2, UR13, R10.reuse ;  /* 0x0000000d02137c24 */ /* 0x100fe2000f8e020a */
[----:B------:R-:W-:Y:S01]  /*0290*/  LEA R20, R7, R8, 0x3 ;  /* 0x0000000807147211 */ /* 0x000fe200078e18ff */
[----:B------:R-:W-:Y:S01]  /*02a0*/  IMAD.MOV.U32 R7, RZ, RZ, R10 ;  /* 0x000000ffff077224 */ /* 0x000fe200078e000a */
[----:B------:R-:W-:-:S12]  /*02b0*/  UIADD3 UR5, UPT, UPT, -UR5, URZ, URZ ;  /* 0x000000ff05057290 */ /* 0x000fd8000fffe1ff */
.L_x_5:
[----:B0-----:R-:W-:Y:S01]  /*02c0*/  IMAD.MOV.U32 R3, RZ, RZ, R16 ;  /* 0x000000ffff037224 */ /* 0x001fe200078e0010 */
[----:B-1----:R-:W-:Y:S01]  /*02d0*/  UMOV UR13, UR6 ;  /* 0x00000006000d7c82 */ /* 0x002fe20008000000 */
[----:B------:R-:W-:Y:S01]  /*02e0*/  MOV R29, RZ ;  /* 0x000000ff001d7202 */ /* 0x000fe20000000f00 */
[----:B------:R-:W-:Y:S01]  /*02f0*/  IMAD.MOV.U32 R26, RZ, RZ, RZ ;  /* 0x000000ffff1a7224 */ /* 0x000fe200078e00ff */
[----:B------:R-:W-:Y:S02]  /*0300*/  ISETP.GE.U32.OR P3, PT, R7, UR13, P1 ;  /* 0x0000000d07007c0c */ /* 0x000fe40008f66470 */
[----:B------:R-:W-:-:S04]  /*0310*/  ISETP.GE.U32.AND P0, PT, R0, R3, PT ;  /* 0x000000030000720c */ /* 0x000fc80003f06070 */
[----:B------:R-:W-:-:S07]  /*0320*/  ISETP.GE.U32.OR P2, PT, R17, UR13, P0 ;  /* 0x0000000d11007c0c */ /* 0x000fce0008746470 */
[----:B------:R-:W0:Y:S01]  /*0330*/  @!P3 LDC.64 R8, c[0x0][0x388] ;  /* 0x0000e200ff08bb82 */ /* 0x000e220000000a00 */
[----:B------:R-:W-:-:S04]  /*0340*/  @!P3 IADD3 R14, P5, PT, R19, UR8, RZ ;  /* 0x00000008130ebc10 */ /* 0x000fc8000ffbe0ff */
[----:B------:R-:W-:Y:S02]  /*0350*/  @!P3 IADD3.X R15, PT, PT, RZ, RZ, RZ, P5, !PT ;  /* 0x000000ffff0fb210 */ /* 0x000fe40002ffe4ff */
[----:B------:R-:W-:Y:S01]  /*0360*/  @!P2 IADD3 R12, P4, PT, R23, R18, RZ ;  /* 0x00000012170ca210 */ /* 0x000fe20007f9e0ff */
[----:B------:R-:W1:Y:S04]  /*0370*/  @!P2 LDC.64 R10, c[0x0][0x390] ;  /* 0x0000e400ff0aab82 */ /* 0x000e680000000a00 */
[----:B------:R-:W-:Y:S01]  /*0380*/  @!P2 IMAD.X R13, RZ, RZ, RZ, P4 ;  /* 0x000000ffff0da224 */ /* 0x000fe200020e06ff */
[----:B0-----:R-:W-:-:S04]  /*0390*/  @!P3 LEA R8, P5, R14, R8, 0x2 ;  /* 0x000000080e08b211 */ /* 0x001fc800078a10ff */
[----:B------:R-:W-:Y:S02]  /*03a0*/  @!P3 LEA.HI.X R9, R14, R9, R15, 0x2, P5 ;  /* 0x000000090e09b211 */ /* 0x000fe400028f140f */
[----:B-1----:R-:W-:-:S03]  /*03b0*/  @!P2 LEA R10, P4, R12, R10, 0x2 ;  /* 0x0000000a0c0aa211 */ /* 0x002fc600078810ff */
[----:B------:R0:W2:Y:S01]  /*03c0*/  @!P3 LDG.E R29, desc[UR10][R8.64] ;  /* 0x0000000a081db981 */ /* 0x0000a2000c1e1900 */
[----:B------:R-:W-:-:S05]  /*03d0*/  @!P2 LEA.HI.X R11, R12, R11, R13, 0x2, P4 ;  /* 0x0000000b0c0ba211 */ /* 0x000fca00020f140d */
[----:B------:R-:W3:Y:S01]  /*03e0*/  @!P2 LDG.E R26, desc[UR10][R10.64] ;  /* 0x0000000a0a1aa981 */ /* 0x000ee2000c1e1900 */
[----:B0-----:R-:W-:-:S04]  /*03f0*/  IADD3 R8, PT, PT, R7, 0x8, RZ ;  /* 0x0000000807087810 */ /* 0x001fc80007ffe0ff */
[----:B------:R-:W-:Y:S01]  /*0400*/  ISETP.GE.U32.OR P2, PT, R8, UR13, P1 ;  /* 0x0000000d08007c0c */ /* 0x000fe20008f46470 */
        /* <DEDUP_REMOVED lines=8> */
[----:B------:R-:W-:Y:S01]  /*0490*/  LDS R26, [R4+0xa0] ;  /* 0x0000a000041a7984 */ /* 0x000fe20000000800 */
[----:B0-----:R-:W-:-:S03]  /*04a0*/  FFMA R12, R12, R28, R25 ;  /* 0x0000001c0c0c7223 */ /* 0x001fc60000000019 */
[----:B------:R-:W-:Y:S01]  /*04b0*/  LDS R25, [R4+0x80] ;  /* 0x0000800004197984 */ /* 0x000fe20000000800 */
[----:B-1----:R-:W-:-:S03]  /*04c0*/  FFMA R12, R9, R13, R12 ;  /* 0x0000000d090c7223 */ /* 0x002fc6000000000c */
[----:B------:R-:W0:Y:S01]  /*04d0*/  LDS.128 R8, [R6+0x10] ;  /* 0x0000100006087984 */ /* 0x000e220000000c00 */
[----:B--2---:R-:W-:Y:S02]  /*04e0*/  FFMA R27, R27, R14, R12 ;  /* 0x0000000e1b1b7223 */ /* 0x004fe4000000000c */
[----:B------:R-:W1:Y:S01]  /*04f0*/  @!P2 LDC.64 R12, c[0x0][0x388] ;  /* 0x0000e200ff0cab82 */ /* 0x000e620000000a00 */
[----:B------:R-:W-:Y:S02]  /*0500*/  @!P2 VIADD R14, R19, 0x8 ;  /* 0x00000008130ea836 */ /* 0x000fe40000000000 */
[----:B---3--:R-:W-:-:S03]  /*0510*/  FFMA R27, R24, R15, R27 ;  /* 0x0000000f181b7223 */ /* 0x008fc6000000001b */
[----:B------:R-:W-:-:S04]  /*0520*/  @!P2 IADD3 R15, P3, PT, R14, UR8, RZ ;  /* 0x000000080e0fac10 */ /* 0x000fc8000ff7e0ff */
[----:B-1----:R-:W-:Y:S02]  /*0530*/  @!P2 LEA R14, P4, R15, R12, 0x2 ;  /* 0x0000000c0f0ea211 */ /* 0x002fe400078810ff */
[----:B------:R-:W-:-:S04]  /*0540*/  @!P2 IADD3.X R12, PT, PT, RZ, RZ, RZ, P3, !PT ;  /* 0x000000ffff0ca210 */ /* 0x000fc80001ffe4ff */
[----:B------:R-:W-:Y:S02]  /*0550*/  @!P2 LEA.HI.X R15, R15, R13, R12, 0x2, P4 ;  /* 0x0000000d0f0fa211 */ /* 0x000fe400020f140c */
[----:B------:R-:W-:-:S04]  /*0560*/  IADD3 R12, PT, PT, R17, 0x8, RZ ;  /* 0x00000008110c7810 */ /* 0x000fc80007ffe0ff */
[----:B------:R-:W-:Y:S01]  /*0570*/  ISETP.GE.U32.OR P0, PT, R12, UR13, P0 ;  /* 0x0000000d0c007c0c */ /* 0x000fe20008706470 */
[----:B0-----:R-:W-:Y:S02]  /*0580*/  FFMA R28, R8, R25, R27 ;  /* 0x00000019081c7223 */ /* 0x001fe4000000001b */
[----:B------:R-:W0:Y:S04]  /*0590*/  LDS R27, [R4+0xc0] ;  /* 0x0000c000041b7984 */ /* 0x000e280000000800 */
[----:B------:R-:W1:Y:S06]  /*05a0*/  LDS R8, [R4+0xe0] ;  /* 0x0000e00004087984 */ /* 0x000e6c0000000800 */
[----:B------:R-:W2:Y:S01]  /*05b0*/  @!P0 LDC.64 R12, c[0x0][0x390] ;  /* 0x0000e400ff0c8b82 */ /* 0x000ea20000000a00 */
[----:B------:R-:W-:-:S07]  /*05c0*/  IMAD.MOV.U32 R29, RZ, RZ, RZ ;  /* 0x000000ffff1d7224 */ /* 0x000fce00078e00ff */
[----:B------:R-:W-:Y:S06]  /*05d0*/  BAR.SYNC.DEFER_BLOCKING 0x0 ;  /* 0x0000000000007b1d */ /* 0x000fec0000010000 */
[----:B------:R-:W3:Y:S01]  /*05e0*/  @!P2 LDG.E R29, desc[UR10][R14.64] ;  /* 0x0000000a0e1da981 */ /* 0x000ee2000c1e1900 */
[----:B------:R-:W-:-:S04]  /*05f0*/  @!P0 IADD3 R25, P2, PT, R23, R20, RZ ;  /* 0x0000001417198210 */ /* 0x000fc80007f5e0ff */
[----:B--2---:R-:W-:Y:S01]  /*0600*/  @!P0 LEA R24, P3, R25, R12, 0x2 ;  /* 0x0000000c19188211 */ /* 0x004fe200078610ff */
[----:B------:R-:W-:-:S05]  /*0610*/  @!P0 IMAD.X R12, RZ, RZ, RZ, P2 ;  /* 0x000000ffff0c8224 */ /* 0x000fca00010e06ff */
[----:B------:R-:W-:Y:S02]  /*0620*/  @!P0 LEA.HI.X R25, R25, R13, R12, 0x2, P3 ;  /* 0x0000000d19198211 */ /* 0x000fe400018f140c */
[----:B------:R-:W-:-:S06]  /*0630*/  MOV R13, RZ ;  /* 0x000000ff000d7202 */ /* 0x000fcc0000000f00 */
[----:B------:R-:W2:Y:S01]  /*0640*/  @!P0 LDG.E R13, desc[UR10][R24.64] ;  /* 0x0000000a180d8981 */ /* 0x000ea2000c1e1900 */
[----:B------:R-:W-:-:S04]  /*0650*/  FFMA R28, R26, R9, R28 ;  /* 0x000000091a1c7223 */ /* 0x000fc8000000001c */
[----:B0-----:R-:W-:-:S04]  /*0660*/  FFMA R9, R27, R10, R28 ;  /* 0x0000000a1b097223 */ /* 0x001fc8000000001c */
[----:B-1----:R-:W-:Y:S01]  /*0670*/  FFMA R9, R8, R11, R9 ;  /* 0x0000000b08097223 */ /* 0x002fe20000000009 */
[----:B------:R-:W-:-:S04]  /*0680*/  UIADD3 UR5, UPT, UPT, UR5, 0x2, URZ ;  /* 0x0000000205057890 */ /* 0x000fc8000fffe0ff */
[----:B------:R-:W-:Y:S01]  /*0690*/  UISETP.NE.AND UP0, UPT, UR5, URZ, UPT ;  /* 0x000000ff0500728c */ /* 0x000fe2000bf05270 */
[----:B------:R-:W-:Y:S01]  /*06a0*/  VIADD R7, R7, 0x10 ;  /* 0x0000001007077836 */ /* 0x000fe20000000000 */
[----:B------:R-:W-:Y:S01]  /*06b0*/  IADD3 R17, PT, PT, R17, 0x10, RZ ;  /* 0x0000001011117810 */ /* 0x000fe20007ffe0ff */
[----:B------:R-:W-:Y:S01]  /*06c0*/  VIADD R19, R19, 0x10 ;  /* 0x0000001013137836 */ /* 0x000fe20000000000 */
[C---:B------:R-:W-:Y:S01]  /*06d0*/  LEA R20, R3.reuse, R20, 0x4 ;  /* 0x0000001403147211 */ /* 0x040fe200078e20ff */
[----:B------:R-:W-:Y:S01]  /*06e0*/  IMAD R18, R3, 0x10, R18 ;  /* 0x0000001003127824 */ /* 0x000fe200078e0212 */
[----:B---3--:R-:W-:Y:S04]  /*06f0*/  STS [R22], R29 ;  /* 0x0000001d16007388 */ /* 0x008fe80000000800 */
[----:B--2---:R-:W-:Y:S01]  /*0700*/  STS [R21], R13 ;  /* 0x0000000d15007388 */ /* 0x004fe20000000800 */
[----:B------:R-:W-:Y:S06]  /*0710*/  BAR.SYNC.DEFER_BLOCKING 0x0 ;  /* 0x0000000000007b1d */ /* 0x000fec0000010000 */
[----:B------:R-:W-:Y:S04]  /*0720*/  LDS R25, [R4] ;  /* 0x0000000004197984 */ /* 0x000fe80000000800 */
[----:B------:R-:W0:Y:S04]  /*0730*/  LDS.128 R12, [R6] ;  /* 0x00000000060c7984 */ /* 0x000e280000000c00 */
[----:B------:R-:W1:Y:S04]  /*0740*/  LDS R26, [R4+0x20] ;  /* 0x00002000041a7984 */ /* 0x000e680000000800 */
[----:B------:R-:W2:Y:S04]  /*0750*/  LDS R27, [R4+0x40] ;  /* 0x00004000041b7984 */ /* 0x000ea80000000800 */
[----:B------:R-:W-:Y:S01]  /*0760*/  LDS R24, [R4+0xc0] ;  /* 0x0000c00004187984 */ /* 0x000fe20000000800 */
[----:B0-----:R-:W-:-:S03]  /*0770*/  FFMA R9, R12, R25, R9 ;  /* 0x000000190c097223 */ /* 0x001fc60000000009 */
[----:B------:R-:W0:Y:S01]  /*0780*/  LDS R12, [R4+0x60] ;  /* 0x00006000040c7984 */ /* 0x000e220000000800 */
[----:B-1----:R-:W-:-:S03]  /*0790*/  FFMA R26, R26, R13, R9 ;  /* 0x0000000d1a1a7223 */ /* 0x002fc60000000009 */
[----:B------:R-:W-:Y:S04]  /*07a0*/  LDS R13, [R4+0x80] ;  /* 0x00008000040d7984 */ /* 0x000fe80000000800 */
[----:B------:R-:W1:Y:S04]  /*07b0*/  LDS.128 R8, [R6+0x10] ;  /* 0x0000100006087984 */ /* 0x000e680000000c00 */
[----:B------:R-:W3:Y:S01]  /*07c0*/  LDS R25, [R4+0xa0] ;  /* 0x0000a00004197984 */ /* 0x000ee20000000800 */
[----:B--2---:R-:W-:-:S03]  /*07d0*/  FFMA R27, R27, R14, R26 ;  /* 0x0000000e1b1b7223 */ /* 0x004fc6000000001a */
[----:B------:R-:W2:Y:S01]  /*07e0*/  LDS R14, [R4+0xe0] ;  /* 0x0000e000040e7984 */ /* 0x000ea20000000800 */
[----:B0-----:R-:W-:-:S04]  /*07f0*/  FFMA R15, R12, R15, R27 ;  /* 0x0000000f0c0f7223 */ /* 0x001fc8000000001b */
[----:B-1----:R-:W-:-:S04]  /*0800*/  FFMA R8, R8, R13, R15 ;  /* 0x0000000d08087223 */ /* 0x002fc8000000000f */
[----:B---3--:R-:W-:-:S04]  /*0810*/  FFMA R9, R25, R9, R8 ;  /* 0x0000000919097223 */ /* 0x008fc80000000008 */
[----:B------:R-:W-:-:S04]  /*0820*/  FFMA R9, R24, R10, R9 ;  /* 0x0000000a18097223 */ /* 0x000fc80000000009 */
[----:B--2---:R-:W-:Y:S01]  /*0830*/  FFMA R25, R14, R11, R9 ;  /* 0x0000000b0e197223 */ /* 0x004fe20000000009 */
[----:B------:R-:W-:Y:S06]  /*0840*/  BAR.SYNC.DEFER_BLOCKING 0x0 ;  /* 0x0000000000007b1d */ /* 0x000fec0000010000 */
[----:B------:R-:W-:Y:S05]  /*0850*/  BRA.U UP0, `(.L_x_5) ;  /* 0xfffffff900987547 */ /* 0x000fea000b83ffff */
[----:B------:R-:W-:-:S04]  /*0860*/  USHF.L.U32 UR4, UR4, 0x3, URZ ;  /* 0x0000000304047899 */ /* 0x000fc800080006ff */
[----:B------:R-:W-:-:S12]  /*0870*/  ULOP3.LUT UR4, UR4, 0xfffffff0, URZ, 0xc0, !UPT ;  /* 0xfffffff004047892 */ /* 0x000fd8000f8ec0ff */
.L_x_4:
[----:B------:R-:W-:-:S09]  /*0880*/  ULOP3.LUT UP0, URZ, UR13, 0x8, URZ, 0xc0, !UPT ;  /* 0x000000080dff7892 */ /* 0x000fd2000f80c0ff */
[----:B------:R-:W-:Y:S05]  /*0890*/  BRA.U UP0, `(.L_x_6) ;  /* 0x0000000100bc7547 */ /* 0x000fea000b800000 */
[----:B------:R-:W0:Y:S01]  /*08a0*/  S2R R7, SR_TID.X ;  /* 0x0000000000077919 */ /* 0x000e220000002100 */
[----:B------:R-:W1:Y:S01]  /*08b0*/  LDCU UR5, c[0x0][0x398] ;  /* 0x00007300ff0577ac */ /* 0x000e620008000800 */
[----:B------:R-:W2:Y:S01]  /*08c0*/  S2R R12, SR_TID.Y ;  /* 0x00000000000c7919 */ /* 0x000ea20000002200 */
[----:B0-----:R-:W-:Y:S01]  /*08d0*/  IADD3 R7, PT, PT, R7, UR4, RZ ;  /* 0x0000000407077c10 */ /* 0x001fe2000fffe0ff */
[----:B--2---:R-:W-:-:S03]  /*08e0*/  VIADD R12, R12, UR4 ;  /* 0x000000040c0c7c36 */ /* 0x004fc60008000000 */
[----:B------:R-:W-:Y:S02]  /*08f0*/  ISETP.GE.U32.AND P0, PT, R7, UR13, PT ;  /* 0x0000000d07007c0c */ /* 0x000fe4000bf06070 */
[----:B------:R-:W-:Y:S02]  /*0900*/  ISETP.GE.U32.AND P1, PT, R12, UR13, PT ;  /* 0x0000000d0c007c0c */ /* 0x000fe4000bf26070 */
[----:B-1----:R-:W-:Y:S02]  /*0910*/  ISETP.GE.U32.OR P0, PT, R2, UR5, P0 ;  /* 0x0000000502007c0c */ /* 0x002fe40008706470 */
[----:B------:R-:W-:-:S11]  /*0920*/  ISETP.GE.U32.OR P1, PT, R0, R3, P1 ;  /* 0x000000030000720c */ /* 0x000fd60000f26470 */
[----:B------:R-:W0:Y:S01]  /*0930*/  @!P0 LDC.64 R10, c[0x0][0x388] ;  /* 0x0000e200ff0a8b82 */ /* 0x000e220000000a00 */
[----:B------:R-:W-:Y:S02]  /*0940*/  @!P0 IMAD R7, R2, UR13, R7 ;  /* 0x0000000d02078c24 */ /* 0x000fe4000f8e0207 */
[----:B------:R-:W-:-:S03]  /*0950*/  @!P1 IMAD R12, R12, R3, R0 ;  /* 0x000000030c0c9224 */ /* 0x000fc600078e0200 */
[----:B------:R-:W-:Y:S02]  /*0960*/  @!P0 IADD3 R7, P2, PT, R7, UR8, RZ ;  /* 0x0000000807078c10 */ /* 0x000fe4000ff5e0ff */
[----:B------:R-:W1:Y:S01]  /*0970*/  @!P1 LDC.64 R8, c[0x0][0x390] ;  /* 0x0000e400ff089b82 */ /* 0x000e620000000a00 */
[----:B------:R-:W-:Y:S02]  /*0980*/  @!P1 IADD3 R23, P3, PT, R23, R12, RZ ;  /* 0x0000000c17179210 */ /* 0x000fe40007f7e0ff */
[----:B------:R-:W-:-:S03]  /*0990*/  @!P0 IADD3.X R18, PT, PT, RZ, RZ, RZ, P2, !PT ;  /* 0x000000ffff128210 */ /* 0x000fc600017fe4ff */
[----:B------:R-:W-:Y:S01]  /*09a0*/  @!P1 IMAD.X R14, RZ, RZ, RZ, P3 ;  /* 0x000000ffff0e9224 */ /* 0x000fe200018e06ff */
[----:B0-----:R-:W-:-:S04]  /*09b0*/  @!P0 LEA R12, P2, R7, R10, 0x2 ;  /* 0x0000000a070c8211 */ /* 0x001fc800078410ff */
[----:B------:R-:W-:Y:S01]  /*09c0*/  @!P0 LEA.HI.X R13, R7, R11, R18, 0x2, P2 ;  /* 0x0000000b070d8211 */ /* 0x000fe200010f1412 */
[----:B------:R-:W-:Y:S01]  /*09d0*/  IMAD.MOV.U32 R18, RZ, RZ, RZ ;  /* 0x000000ffff127224 */ /* 0x000fe200078e00ff */
[----:B------:R-:W-:Y:S02]  /*09e0*/  MOV R7, RZ ;  /* 0x000000ff00077202 */ /* 0x000fe40000000f00 */
[----:B-1----:R-:W-:-:S04]  /*09f0*/  @!P1 LEA R16, P3, R23, R8, 0x2 ;  /* 0x0000000817109211 */ /* 0x002fc800078610ff */
[----:B------:R-:W-:Y:S01]  /*0a00*/  @!P1 LEA.HI.X R17, R23, R9, R14, 0x2, P3 ;  /* 0x0000000917119211 */ /* 0x000fe200018f140e */
[----:B------:R-:W2:Y:S04]  /*0a10*/  @!P0 LDG.E R7, desc[UR10][R12.64] ;  /* 0x0000000a0c078981 */ /* 0x000ea8000c1e1900 */
[----:B------:R-:W3:Y:S04]  /*0a20*/  @!P1 LDG.E R18, desc[UR10][R16.64] ;  /* 0x0000000a10129981 */ /* 0x000ee8000c1e1900 */
        /* <DEDUP_REMOVED lines=12> */
[----:B------:R-:W5:Y:S01]  /*0af0*/  LDS R7, [R4+0xe0] ;  /* 0x0000e00004077984 */ /* 0x000f620000000800 */
[----:B0-----:R-:W-:-:S04]  /*0b00*/  FFMA R8, R8, R19, R25 ;  /* 0x0000001308087223 */ /* 0x001fc80000000019 */
[----:B-1----:R-:W-:-:S04]  /*0b10*/  FFMA R9, R23, R9, R8 ;  /* 0x0000000917097223 */ /* 0x002fc80000000008 */
[----:B--2---:R-:W-:-:S04]  /*0b20*/  FFMA R10, R20, R10, R9 ;  /* 0x0000000a140a7223 */ /* 0x004fc80000000009 */
[----:B---3--:R-:W-:-:S04]  /*0b30*/  FFMA R11, R27, R11, R10 ;  /* 0x0000000b1b0b7223 */ /* 0x008fc8000000000a */
[----:B----4-:R-:W-:-:S04]  /*0b40*/  FFMA R12, R12, R24, R11 ;  /* 0x000000180c0c7223 */ /* 0x010fc8000000000b */
[----:B-----5:R-:W-:-:S04]  /*0b50*/  FFMA R13, R17, R13, R12 ;  /* 0x0000000d110d7223 */ /* 0x020fc8000000000c */
[----:B------:R-:W-:-:S04]  /*0b60*/  FFMA R14, R16, R14, R13 ;  /* 0x0000000e100e7223 */ /* 0x000fc8000000000d */
[----:B------:R-:W-:Y:S01]  /*0b70*/  FFMA R25, R7, R15, R14 ;  /* 0x0000000f07197223 */ /* 0x000fe2000000000e */
[----:B------:R-:W-:Y:S06]  /*0b80*/  BAR.SYNC.DEFER_BLOCKING 0x0 ;  /* 0x0000000000007b1d */ /* 0x000fec0000010000 */
.L_x_6:
[----:B------:R-:W0:Y:S01]  /*0b90*/  LDCU UR4, c[0x0][0x398] ;  /* 0x00007300ff0477ac */ /* 0x000e220008000800 */
[----:B------:R-:W-:-:S04]  /*0ba0*/  ISETP.GE.U32.AND P0, PT, R0, R3, PT ;  /* 0x000000030000720c */ /* 0x000fc80003f06070 */
[----:B0-----:R-:W-:-:S13]  /*0bb0*/  ISETP.GE.U32.OR P0, PT, R2, UR4, P0 ;  /* 0x0000000402007c0c */ /* 0x001fda0008706470 */
[----:B------:R-:W-:Y:S05]  /*0bc0*/  @P0 EXIT ;  /* 0x000000000000094d */ /* 0x000fea0003800000 */
[----:B------:R-:W0:Y:S01]  /*0bd0*/  LDCU.64 UR4, c[0x0][0x380] ;  /* 0x00007000ff0477ac */ /* 0x000e220008000a00 */
[----:B------:R-:W-:-:S05]  /*0be0*/  IMAD R0, R2, R3, R0 ;  /* 0x0000000302007224 */ /* 0x000fca00078e0200 */
[----:B------:R-:W-:-:S04]  /*0bf0*/  IADD3 R0, P0, PT, R5, R0, RZ ;  /* 0x0000000005007210 */ /* 0x000fc80007f1e0ff */
[----:B------:R-:W-:Y:S02]  /*0c00*/  IADD3.X R3, PT, PT, RZ, RZ, RZ, P0, !PT ;  /* 0x000000ffff037210 */ /* 0x000fe400007fe4ff */
[----:B0-----:R-:W-:-:S04]  /*0c10*/  LEA R2, P0, R0, UR4, 0x2 ;  /* 0x0000000400027c11 */ /* 0x001fc8000f8010ff */
[----:B------:R-:W-:-:S05]  /*0c20*/  LEA.HI.X R3, R0, UR5, R3, 0x2, P0 ;  /* 0x0000000500037c11 */ /* 0x000fca00080f1403 */
[----:B------:R-:W-:Y:S01]  /*0c30*/  STG.E desc[UR10][R2.64], R25 ;  /* 0x0000001902007986 */ /* 0x000fe2000c10190a */
[----:B------:R-:W-:Y:S05]  /*0c40*/  EXIT ;  /* 0x000000000000794d */ /* 0x000fea0003800000 */
.L_x_7:
        /* <DEDUP_REMOVED lines=11> */
.L_x_10:


//--------------------- .nv.shared.tensor_matmul_bs32 --------------------------
	.section	.nv.shared.tensor_matmul_bs32,"aw",@nobits
	.sectionflags	@""
	.align	4
.nv.shared.tensor_matmul_bs32:
	.zero		9216


//--------------------- .nv.shared.reserved.0     --------------------------
	.section	.nv.shared.reserved.0,"aw",@nobits
	.weak		__nv_reservedSMEM_offset_0_alias
	.size		__nv_reservedSMEM_offset_0_alias, 0, 64
	.other		__nv_reservedSMEM_offset_0_alias,@"STO_CUDA_RESERVED_SHARED STV_DEFAULT"
__nv_reservedSMEM_offset_0_alias:
	.zero		0
	.zero		64


//--------------------- .nv.shared.tensor_matmul_bs16 --------------------------
	.section	.nv.shared.tensor_matmul_bs16,"aw",@nobits
	.sectionflags	@""
	.align	4
.nv.shared.tensor_matmul_bs16:
	.zero		3072


//--------------------- .nv.shared.tensor_matmul_bs8 --------------------------
	.section	.nv.shared.tensor_matmul_bs8,"aw",@nobits
	.sectionflags	@""
	.align	4
.nv.shared.tensor_matmul_bs8:
	.zero		1536


//--------------------- .nv.constant0.tensor_matmul_bs32 --------------------------
	.section	.nv.constant0.tensor_matmul_bs32,"a",@progbits
	.sectionflags	@""
	.align	4
.nv.constant0.tensor_matmul_bs32:
	.zero		932


//--------------------- .nv.constant0.tensor_matmul_bs16 --------------------------
	.section	.nv.constant0.tensor_matmul_bs16,"a",@progbits
	.sectionflags	@""
	.align	4
.nv.constant0.tensor_matmul_bs16:
	.zero		932


//--------------------- .nv.constant0.tensor_matmul_bs8 --------------------------
	.section	.nv.constant0.tensor_matmul_bs8,"a",@progbits
	.sectionflags	@""
	.align	4
.nv.constant0.tensor_matmul_bs8:
	.zero		932


//--------------------- SYMBOLS --------------------------

	.type		.nv.reservedSmem.offset0,@object
	.size		.nv.reservedSmem.offset0,0x4
	.type		.nv.reservedSmem.cap,@object
	.size		.nv.reservedSmem.cap,0x4
